//
// Generated by NVIDIA NVVM Compiler
//
// Compiler Build ID: CL-36424714
// Cuda compilation tools, release 13.0, V13.0.88
// Based on NVVM 20.0.0
//

.version 9.0
.target sm_100
.address_size 64

	// .globl	_Z28matmul_forward_tensor_kernelPfPKfS1_S1_iiii
// _ZZ28matmul_forward_tensor_kernelPfPKfS1_S1_iiiiE7out_ins has been demoted

.visible .entry _Z28matmul_forward_tensor_kernelPfPKfS1_S1_iiii(
	.param .u64 .ptr .align 1 _Z28matmul_forward_tensor_kernelPfPKfS1_S1_iiii_param_0,
	.param .u64 .ptr .align 1 _Z28matmul_forward_tensor_kernelPfPKfS1_S1_iiii_param_1,
	.param .u64 .ptr .align 1 _Z28matmul_forward_tensor_kernelPfPKfS1_S1_iiii_param_2,
	.param .u64 .ptr .align 1 _Z28matmul_forward_tensor_kernelPfPKfS1_S1_iiii_param_3,
	.param .u32 _Z28matmul_forward_tensor_kernelPfPKfS1_S1_iiii_param_4,
	.param .u32 _Z28matmul_forward_tensor_kernelPfPKfS1_S1_iiii_param_5,
	.param .u32 _Z28matmul_forward_tensor_kernelPfPKfS1_S1_iiii_param_6,
	.param .u32 _Z28matmul_forward_tensor_kernelPfPKfS1_S1_iiii_param_7
)
{
	.reg .pred 	%p<38>;
	.reg .b32 	%r<97>;
	.reg .b32 	%f<181>;
	.reg .b64 	%rd<85>;
	// demoted variable
	.shared .align 256 .b8 _ZZ28matmul_forward_tensor_kernelPfPKfS1_S1_iiiiE7out_ins[1024];
	ld.param.u64 	%rd20, [_Z28matmul_forward_tensor_kernelPfPKfS1_S1_iiii_param_0];
	ld.param.u64 	%rd23, [_Z28matmul_forward_tensor_kernelPfPKfS1_S1_iiii_param_1];
	ld.param.u64 	%rd21, [_Z28matmul_forward_tensor_kernelPfPKfS1_S1_iiii_param_2];
	ld.param.u64 	%rd22, [_Z28matmul_forward_tensor_kernelPfPKfS1_S1_iiii_param_3];
	ld.param.u32 	%r25, [_Z28matmul_forward_tensor_kernelPfPKfS1_S1_iiii_param_5];
	ld.param.u32 	%r26, [_Z28matmul_forward_tensor_kernelPfPKfS1_S1_iiii_param_6];
	ld.param.u32 	%r27, [_Z28matmul_forward_tensor_kernelPfPKfS1_S1_iiii_param_7];
	mov.u32 	%r28, %ctaid.z;
	mov.u32 	%r29, %ctaid.y;
	shl.b32 	%r1, %r29, 4;
	mov.u32 	%r30, %ctaid.x;
	shl.b32 	%r2, %r30, 4;
	mad.lo.s32 	%r31, %r25, %r28, %r1;
	mul.lo.s32 	%r32, %r31, %r26;
	mul.wide.s32 	%rd24, %r32, 4;
	add.s64 	%rd80, %rd23, %rd24;
	mad.lo.s32 	%r33, %r31, %r27, %r2;
	cvt.s64.s32 	%rd2, %r33;
	setp.lt.s32 	%p1, %r26, 1;
	mov.f32 	%f165, 0f00000000;
	mov.f32 	%f166, %f165;
	mov.f32 	%f167, %f165;
	mov.f32 	%f168, %f165;
	mov.f32 	%f169, %f165;
	mov.f32 	%f170, %f165;
	mov.f32 	%f171, %f165;
	mov.f32 	%f172, %f165;
	@%p1 bra 	$L__BB0_7;
	mul.lo.s32 	%r35, %r26, %r2;
	mul.wide.s32 	%rd25, %r35, 4;
	add.s64 	%rd81, %rd21, %rd25;
	add.s32 	%r36, %r26, -1;
	shr.u32 	%r37, %r36, 3;
	add.s32 	%r3, %r37, 1;
	setp.lt.u32 	%p2, %r26, 25;
	mov.b32 	%r95, 0;
	mov.f32 	%f165, 0f00000000;
	@%p2 bra 	$L__BB0_4;
	and.b32  	%r38, %r3, 1073741820;
	neg.s32 	%r94, %r38;
	mov.f32 	%f165, 0f00000000;
	mov.b64 	%rd77, 0;
	mov.f32 	%f166, %f165;
	mov.f32 	%f167, %f165;
	mov.f32 	%f168, %f165;
	mov.f32 	%f169, %f165;
	mov.f32 	%f170, %f165;
	mov.f32 	%f171, %f165;
	mov.f32 	%f172, %f165;
$L__BB0_3:
	wmma.load.a.sync.aligned.row.m16n16k8.tf32 	{%r39, %r40, %r41, %r42}, [%rd80], %r26;
	wmma.load.b.sync.aligned.col.m16n16k8.tf32 	{%r43, %r44, %r45, %r46}, [%rd81], %r26;
	wmma.mma.sync.aligned.row.col.m16n16k8.f32.tf32.tf32.f32 {%f85, %f86, %f87, %f88, %f89, %f90, %f91, %f92}, {%r39, %r40, %r41, %r42}, {%r43, %r44, %r45, %r46}, {%f172, %f171, %f170, %f169, %f168, %f167, %f166, %f165};
	shl.b64 	%rd27, %rd77, 2;
	add.s64 	%rd28, %rd80, %rd27;
	add.s64 	%rd29, %rd81, %rd27;
	wmma.load.a.sync.aligned.row.m16n16k8.tf32 	{%r47, %r48, %r49, %r50}, [%rd28], %r26;
	wmma.load.b.sync.aligned.col.m16n16k8.tf32 	{%r51, %r52, %r53, %r54}, [%rd29], %r26;
	wmma.mma.sync.aligned.row.col.m16n16k8.f32.tf32.tf32.f32 {%f93, %f94, %f95, %f96, %f97, %f98, %f99, %f100}, {%r47, %r48, %r49, %r50}, {%r51, %r52, %r53, %r54}, {%f85, %f86, %f87, %f88, %f89, %f90, %f91, %f92};
	add.s64 	%rd30, %rd28, %rd27;
	add.s64 	%rd31, %rd30, 32;
	add.s64 	%rd32, %rd29, %rd27;
	add.s64 	%rd33, %rd32, 32;
	wmma.load.a.sync.aligned.row.m16n16k8.tf32 	{%r55, %r56, %r57, %r58}, [%rd30+32], %r26;
	wmma.load.b.sync.aligned.col.m16n16k8.tf32 	{%r59, %r60, %r61, %r62}, [%rd32+32], %r26;
	wmma.mma.sync.aligned.row.col.m16n16k8.f32.tf32.tf32.f32 {%f101, %f102, %f103, %f104, %f105, %f106, %f107, %f108}, {%r55, %r56, %r57, %r58}, {%r59, %r60, %r61, %r62}, {%f93, %f94, %f95, %f96, %f97, %f98, %f99, %f100};
	add.s64 	%rd34, %rd31, %rd27;
	add.s64 	%rd35, %rd34, 64;
	add.s64 	%rd36, %rd33, %rd27;
	add.s64 	%rd37, %rd36, 64;
	wmma.load.a.sync.aligned.row.m16n16k8.tf32 	{%r63, %r64, %r65, %r66}, [%rd34+64], %r26;
	wmma.load.b.sync.aligned.col.m16n16k8.tf32 	{%r67, %r68, %r69, %r70}, [%rd36+64], %r26;
	wmma.mma.sync.aligned.row.col.m16n16k8.f32.tf32.tf32.f32 {%f172, %f171, %f170, %f169, %f168, %f167, %f166, %f165}, {%r63, %r64, %r65, %r66}, {%r67, %r68, %r69, %r70}, {%f101, %f102, %f103, %f104, %f105, %f106, %f107, %f108};
	add.s64 	%rd38, %rd35, %rd27;
	add.s64 	%rd80, %rd38, 96;
	add.s64 	%rd39, %rd37, %rd27;
	add.s64 	%rd81, %rd39, 96;
	add.s64 	%rd77, %rd77, 32;
	cvt.u32.u64 	%r95, %rd77;
	add.s32 	%r94, %r94, 4;
	setp.ne.s32 	%p3, %r94, 0;
	@%p3 bra 	$L__BB0_3;
$L__BB0_4:
	add.s32 	%r71, %r26, -1;
	shr.u32 	%r72, %r71, 3;
	add.s32 	%r73, %r72, 1;
	and.b32  	%r9, %r73, 3;
	setp.eq.s32 	%p4, %r9, 0;
	@%p4 bra 	$L__BB0_7;
	cvt.u64.u32 	%rd82, %r95;
	neg.s32 	%r96, %r9;
$L__BB0_6:
	.pragma "nounroll";
	wmma.load.a.sync.aligned.row.m16n16k8.tf32 	{%r74, %r75, %r76, %r77}, [%rd80], %r26;
	wmma.load.b.sync.aligned.col.m16n16k8.tf32 	{%r78, %r79, %r80, %r81}, [%rd81], %r26;
	wmma.mma.sync.aligned.row.col.m16n16k8.f32.tf32.tf32.f32 {%f172, %f171, %f170, %f169, %f168, %f167, %f166, %f165}, {%r74, %r75, %r76, %r77}, {%r78, %r79, %r80, %r81}, {%f172, %f171, %f170, %f169, %f168, %f167, %f166, %f165};
	shl.b64 	%rd40, %rd82, 2;
	add.s64 	%rd80, %rd80, %rd40;
	add.s64 	%rd81, %rd81, %rd40;
	add.s64 	%rd82, %rd82, 8;
	add.s32 	%r96, %r96, 1;
	setp.ne.s32 	%p5, %r96, 0;
	@%p5 bra 	$L__BB0_6;
$L__BB0_7:
	mov.u32 	%r82, %tid.x;
	mov.u32 	%r83, %tid.y;
	mov.u32 	%r84, _ZZ28matmul_forward_tensor_kernelPfPKfS1_S1_iiiiE7out_ins;
	cvt.u64.u32 	%rd41, %r84;
	cvta.shared.u64 	%rd42, %rd41;
	mov.b32 	%r85, 16;
	wmma.store.d.sync.aligned.row.m16n16k8.f32 	[%rd42], {%f172, %f171, %f170, %f169, %f168, %f167, %f166, %f165}, %r85;
	add.s32 	%r13, %r1, %r83;
	add.s32 	%r14, %r2, %r82;
	setp.ge.s32 	%p6, %r13, %r25;
	shl.b32 	%r86, %r83, 6;
	add.s32 	%r87, %r84, %r86;
	mad.lo.s32 	%r15, %r83, %r27, %r82;
	setp.ge.s32 	%p7, %r14, %r27;
	cvta.to.global.u64 	%rd43, %rd22;
	mul.wide.s32 	%rd44, %r14, 4;
	add.s64 	%rd19, %rd43, %rd44;
	shl.b32 	%r88, %r82, 2;
	add.s32 	%r16, %r87, %r88;
	or.pred  	%p8, %p6, %p7;
	@%p8 bra 	$L__BB0_12;
	setp.ne.s64 	%p9, %rd22, 0;
	@%p9 bra 	$L__BB0_10;
	ld.shared.f32 	%f173, [%r16];
	bra.uni 	$L__BB0_11;
$L__BB0_10:
	ld.global.nc.f32 	%f109, [%rd19];
	ld.shared.f32 	%f110, [%r16];
	add.f32 	%f173, %f109, %f110;
	st.shared.f32 	[%r16], %f173;
$L__BB0_11:
	cvt.s64.s32 	%rd46, %r15;
	add.s64 	%rd47, %rd46, %rd2;
	shl.b64 	%rd48, %rd47, 2;
	add.s64 	%rd45, %rd20, %rd48;
	// begin inline asm
	st.global.cs.f32 [%rd45], %f173;
	// end inline asm
$L__BB0_12:
	setp.ge.s32 	%p10, %r13, %r25;
	add.s32 	%r17, %r14, 8;
	setp.ge.s32 	%p11, %r17, %r27;
	or.pred  	%p12, %p10, %p11;
	@%p12 bra 	$L__BB0_17;
	setp.ne.s64 	%p13, %rd22, 0;
	@%p13 bra 	$L__BB0_15;
	ld.shared.f32 	%f174, [%r16+32];
	bra.uni 	$L__BB0_16;
$L__BB0_15:
	ld.global.nc.f32 	%f112, [%rd19+32];
	ld.shared.f32 	%f113, [%r16+32];
	add.f32 	%f174, %f112, %f113;
	st.shared.f32 	[%r16+32], %f174;
$L__BB0_16:
	add.s32 	%r89, %r15, 8;
	cvt.s64.s32 	%rd50, %r89;
	add.s64 	%rd51, %rd50, %rd2;
	shl.b64 	%rd52, %rd51, 2;
	add.s64 	%rd49, %rd20, %rd52;
	// begin inline asm
	st.global.cs.f32 [%rd49], %f174;
	// end inline asm
$L__BB0_17:
	setp.ge.s32 	%p14, %r14, %r27;
	add.s32 	%r18, %r13, 4;
	setp.ge.s32 	%p15, %r18, %r25;
	shl.b32 	%r19, %r27, 2;
	add.s32 	%r20, %r15, %r19;
	or.pred  	%p16, %p15, %p14;
	@%p16 bra 	$L__BB0_22;
	setp.ne.s64 	%p17, %rd22, 0;
	@%p17 bra 	$L__BB0_20;
	ld.shared.f32 	%f175, [%r16+256];
	bra.uni 	$L__BB0_21;
$L__BB0_20:
	ld.global.nc.f32 	%f115, [%rd19];
	ld.shared.f32 	%f116, [%r16+256];
	add.f32 	%f175, %f115, %f116;
	st.shared.f32 	[%r16+256], %f175;
$L__BB0_21:
	cvt.s64.s32 	%rd54, %r20;
	add.s64 	%rd55, %rd54, %rd2;
	shl.b64 	%rd56, %rd55, 2;
	add.s64 	%rd53, %rd20, %rd56;
	// begin inline asm
	st.global.cs.f32 [%rd53], %f175;
	// end inline asm
$L__BB0_22:
	setp.ge.s32 	%p18, %r18, %r25;
	setp.ge.s32 	%p19, %r17, %r27;
	or.pred  	%p20, %p18, %p19;
	@%p20 bra 	$L__BB0_27;
	setp.ne.s64 	%p21, %rd22, 0;
	@%p21 bra 	$L__BB0_25;
	ld.shared.f32 	%f176, [%r16+288];
	bra.uni 	$L__BB0_26;
$L__BB0_25:
	ld.global.nc.f32 	%f118, [%rd19+32];
	ld.shared.f32 	%f119, [%r16+288];
	add.f32 	%f176, %f118, %f119;
	st.shared.f32 	[%r16+288], %f176;
$L__BB0_26:
	add.s32 	%r90, %r20, 8;
	cvt.s64.s32 	%rd58, %r90;
	add.s64 	%rd59, %rd58, %rd2;
	shl.b64 	%rd60, %rd59, 2;
	add.s64 	%rd57, %rd20, %rd60;
	// begin inline asm
	st.global.cs.f32 [%rd57], %f176;
	// end inline asm
$L__BB0_27:
	setp.ge.s32 	%p22, %r14, %r27;
	add.s32 	%r21, %r13, 8;
	setp.ge.s32 	%p23, %r21, %r25;
	shl.b32 	%r91, %r27, 3;
	add.s32 	%r22, %r15, %r91;
	or.pred  	%p24, %p23, %p22;
	@%p24 bra 	$L__BB0_32;
	setp.ne.s64 	%p25, %rd22, 0;
	@%p25 bra 	$L__BB0_30;
	ld.shared.f32 	%f177, [%r16+512];
	bra.uni 	$L__BB0_31;
$L__BB0_30:
	ld.global.nc.f32 	%f121, [%rd19];
	ld.shared.f32 	%f122, [%r16+512];
	add.f32 	%f177, %f121, %f122;
	st.shared.f32 	[%r16+512], %f177;
$L__BB0_31:
	cvt.s64.s32 	%rd62, %r22;
	add.s64 	%rd63, %rd62, %rd2;
	shl.b64 	%rd64, %rd63, 2;
	add.s64 	%rd61, %rd20, %rd64;
	// begin inline asm
	st.global.cs.f32 [%rd61], %f177;
	// end inline asm
$L__BB0_32:
	setp.ge.s32 	%p26, %r21, %r25;
	setp.ge.s32 	%p27, %r17, %r27;
	or.pred  	%p28, %p26, %p27;
	@%p28 bra 	$L__BB0_37;
	setp.ne.s64 	%p29, %rd22, 0;
	@%p29 bra 	$L__BB0_35;
	ld.shared.f32 	%f178, [%r16+544];
	bra.uni 	$L__BB0_36;
$L__BB0_35:
	ld.global.nc.f32 	%f124, [%rd19+32];
	ld.shared.f32 	%f125, [%r16+544];
	add.f32 	%f178, %f124, %f125;
	st.shared.f32 	[%r16+544], %f178;
$L__BB0_36:
	add.s32 	%r92, %r22, 8;
	cvt.s64.s32 	%rd66, %r92;
	add.s64 	%rd67, %rd66, %rd2;
	shl.b64 	%rd68, %rd67, 2;
	add.s64 	%rd65, %rd20, %rd68;
	// begin inline asm
	st.global.cs.f32 [%rd65], %f178;
	// end inline asm
$L__BB0_37:
	setp.ge.s32 	%p30, %r14, %r27;
	add.s32 	%r23, %r13, 12;
	setp.ge.s32 	%p31, %r23, %r25;
	add.s32 	%r24, %r22, %r19;
	or.pred  	%p32, %p31, %p30;
	@%p32 bra 	$L__BB0_42;
	setp.ne.s64 	%p33, %rd22, 0;
	@%p33 bra 	$L__BB0_40;
	ld.shared.f32 	%f179, [%r16+768];
	bra.uni 	$L__BB0_41;
$L__BB0_40:
	ld.global.nc.f32 	%f127, [%rd19];
	ld.shared.f32 	%f128, [%r16+768];
	add.f32 	%f179, %f127, %f128;
	st.shared.f32 	[%r16+768], %f179;
$L__BB0_41:
	cvt.s64.s32 	%rd70, %r24;
	add.s64 	%rd71, %rd70, %rd2;
	shl.b64 	%rd72, %rd71, 2;
	add.s64 	%rd69, %rd20, %rd72;
	// begin inline asm
	st.global.cs.f32 [%rd69], %f179;
	// end inline asm
$L__BB0_42:
	setp.ge.s32 	%p34, %r23, %r25;
	setp.ge.s32 	%p35, %r17, %r27;
	or.pred  	%p36, %p34, %p35;
	@%p36 bra 	$L__BB0_47;
	setp.ne.s64 	%p37, %rd22, 0;
	@%p37 bra 	$L__BB0_45;
	ld.shared.f32 	%f180, [%r16+800];
	bra.uni 	$L__BB0_46;
$L__BB0_45:
	ld.global.nc.f32 	%f130, [%rd19+32];
	ld.shared.f32 	%f131, [%r16+800];
	add.f32 	%f180, %f130, %f131;
	st.shared.f32 	[%r16+800], %f180;
$L__BB0_46:
	add.s32 	%r93, %r24, 8;
	cvt.s64.s32 	%rd74, %r93;
	add.s64 	%rd75, %rd74, %rd2;
	shl.b64 	%rd76, %rd75, 2;
	add.s64 	%rd73, %rd20, %rd76;
	// begin inline asm
	st.global.cs.f32 [%rd73], %f180;
	// end inline asm
$L__BB0_47:
	ret;

}


// ===== COMPILED SASS (sm_100) =====

	.target	sm_100

	.elftype	@"ET_EXEC"


//--------------------- .note.nv.tkinfo           --------------------------
	.section	.note.nv.tkinfo,"",@"SHT_NOTE"
	.sectionflags	@"SHF_NOTE_NV_TKINFO"
	.tkinfo
        /*0018*/ 	.word	0x00000002
        /*0030*/ 	.string	""
        /*0030*/ 	.string	"ptxas"
        /*0030*/ 	.string	"Cuda compilation tools, release 13.0, V13.0.88"
        /*0030*/ 	.string	"Build cuda_13.0.r13.0/compiler.36424714_0"
        /*0030*/ 	.string	"-arch sm_100 -m 64 "



//--------------------- .note.nv.cuinfo           --------------------------
	.section	.note.nv.cuinfo,"",@"SHT_NOTE"
	.sectionflags	@"SHF_NOTE_NV_CUINFO"
        /*0018*/ 	.short	0x0002
        /*001a*/ 	.short	0x0064
        /*001c*/ 	.short	0x0082
	.zero		2


//--------------------- .nv.info                  --------------------------
	.section	.nv.info,"",@"SHT_CUDA_INFO"
	.align	4


	//----- nvinfo : EIATTR_REGCOUNT
	.align		4
        /*0000*/ 	.byte	0x04, 0x2f
        /*0002*/ 	.short	(.L_1 - .L_0)
	.align		4
.L_0:
        /*0004*/ 	.word	index@(_Z28matmul_forward_tensor_kernelPfPKfS1_S1_iiii)
        /*0008*/ 	.word	0x00000020


	//----- nvinfo : EIATTR_FRAME_SIZE
	.align		4
.L_1:
        /*000c*/ 	.byte	0x04, 0x11
        /*000e*/ 	.short	(.L_3 - .L_2)
	.align		4
.L_2:
        /*0010*/ 	.word	index@(_Z28matmul_forward_tensor_kernelPfPKfS1_S1_iiii)
        /*0014*/ 	.word	0x00000000


	//----- nvinfo : EIATTR_MIN_STACK_SIZE
	.align		4
.L_3:
        /*0018*/ 	.byte	0x04, 0x12
        /*001a*/ 	.short	(.L_5 - .L_4)
	.align		4
.L_4:
        /*001c*/ 	.word	index@(_Z28matmul_forward_tensor_kernelPfPKfS1_S1_iiii)
        /*0020*/ 	.word	0x00000000
.L_5:


//--------------------- .nv.compat                --------------------------
	.section	.nv.compat,"",@"SHT_CUDA_COMPAT_INFO"
	.align	4
        /*0000*/ 	.byte	0x02, 0x09, 0x00, 0x00, 0x02, 0x02, 0x01, 0x00, 0x02, 0x05, 0x05, 0x00, 0x03, 0x07, 0x01, 0x01
        /*0010*/ 	.byte	0x02, 0x03, 0x00, 0x00, 0x02, 0x06, 0x01, 0x00, 0x04, 0x0b, 0x08, 0x00, 0x09, 0x00, 0x00, 0x00
        /*0020*/ 	.byte	0x00, 0x00, 0x00, 0x00


//--------------------- .nv.info._Z28matmul_forward_tensor_kernelPfPKfS1_S1_iiii --------------------------
	.section	.nv.info._Z28matmul_forward_tensor_kernelPfPKfS1_S1_iiii,"",@"SHT_CUDA_INFO"
	.sectionflags	@""
	.align	4


	//----- nvinfo : EIATTR_CUDA_API_VERSION
	.align		4
        /*0000*/ 	.byte	0x04, 0x37
        /*0002*/ 	.short	(.L_7 - .L_6)
.L_6:
        /*0004*/ 	.word	0x00000082


	//----- nvinfo : EIATTR_KPARAM_INFO
	.align		4
.L_7:
        /*0008*/ 	.byte	0x04, 0x17
        /*000a*/ 	.short	(.L_9 - .L_8)
.L_8:
        /*000c*/ 	.word	0x00000000
        /*0010*/ 	.short	0x0007
        /*0012*/ 	.short	0x002c
        /*0014*/ 	.byte	0x00, 0xf0, 0x11, 0x00


	//----- nvinfo : EIATTR_KPARAM_INFO
	.align		4
.L_9:
        /*0018*/ 	.byte	0x04, 0x17
        /*001a*/ 	.short	(.L_11 - .L_10)
.L_10:
        /*001c*/ 	.word	0x00000000
        /*0020*/ 	.short	0x0006
        /*0022*/ 	.short	0x0028
        /*0024*/ 	.byte	0x00, 0xf0, 0x11, 0x00


	//----- nvinfo : EIATTR_KPARAM_INFO
	.align		4
.L_11:
        /*0028*/ 	.byte	0x04, 0x17
        /*002a*/ 	.short	(.L_13 - .L_12)
.L_12:
        /*002c*/ 	.word	0x00000000
        /*0030*/ 	.short	0x0005
        /*0032*/ 	.short	0x0024
        /*0034*/ 	.byte	0x00, 0xf0, 0x11, 0x00


	//----- nvinfo : EIATTR_KPARAM_INFO
	.align		4
.L_13:
        /*0038*/ 	.byte	0x04, 0x17
        /*003a*/ 	.short	(.L_15 - .L_14)
.L_14:
        /*003c*/ 	.word	0x00000000
        /*0040*/ 	.short	0x0004
        /*0042*/ 	.short	0x0020
        /*0044*/ 	.byte	0x00, 0xf0, 0x11, 0x00


	//----- nvinfo : EIATTR_KPARAM_INFO
	.align		4
.L_15:
        /*0048*/ 	.byte	0x04, 0x17
        /*004a*/ 	.short	(.L_17 - .L_16)
.L_16:
        /*004c*/ 	.word	0x00000000
        /*0050*/ 	.short	0x0003
        /*0052*/ 	.short	0x0018
        /*0054*/ 	.byte	0x00, 0xf5, 0x21, 0x00


	//----- nvinfo : EIATTR_KPARAM_INFO
	.align		4
.L_17:
        /*0058*/ 	.byte	0x04, 0x17
        /*005a*/ 	.short	(.L_19 - .L_18)
.L_18:
        /*005c*/ 	.word	0x00000000
        /*0060*/ 	.short	0x0002
        /*0062*/ 	.short	0x0010
        /*0064*/ 	.byte	0x00, 0xf5, 0x21, 0x00


	//----- nvinfo : EIATTR_KPARAM_INFO
	.align		4
.L_19:
        /*0068*/ 	.byte	0x04, 0x17
        /*006a*/ 	.short	(.L_21 - .L_20)
.L_20:
        /*006c*/ 	.word	0x00000000
        /*0070*/ 	.short	0x0001
        /*0072*/ 	.short	0x0008
        /*0074*/ 	.byte	0x00, 0xf5, 0x21, 0x00


	//----- nvinfo : EIATTR_KPARAM_INFO
	.align		4
.L_21:
        /*0078*/ 	.byte	0x04, 0x17
        /*007a*/ 	.short	(.L_23 - .L_22)
.L_22:
        /*007c*/ 	.word	0x00000000
        /*0080*/ 	.short	0x0000
        /*0082*/ 	.short	0x0000
        /*0084*/ 	.byte	0x00, 0xf5, 0x21, 0x00


	//----- nvinfo : EIATTR_SPARSE_MMA_MASK
	.align		4
.L_23:
        /*0088*/ 	.byte	0x03, 0x50
        /*008a*/ 	.short	0x0000


	//----- nvinfo : EIATTR_WMMA_USED
	.align		4
        /*008c*/ 	.byte	0x01, 0x2b
	.zero		2


	//----- nvinfo : EIATTR_MAXREG_COUNT
	.align		4
        /*0090*/ 	.byte	0x03, 0x1b
        /*0092*/ 	.short	0x00ff


	//----- nvinfo : EIATTR_MERCURY_ISA_VERSION
	.align		4
        /*0094*/ 	.byte	0x03, 0x5f
        /*0096*/ 	.short	0x0101


	//----- nvinfo : EIATTR_VRC_CTA_INIT_COUNT
	.align		4
        /*0098*/ 	.byte	0x02, 0x4a
	.zero		1
	.zero		1


	//----- nvinfo : EIATTR_EXIT_INSTR_OFFSETS
	.align		4
        /*009c*/ 	.byte	0x04, 0x1c
        /*009e*/ 	.short	(.L_25 - .L_24)


	//   ....[0]....
.L_24:
        /*00a0*/ 	.word	0x000019f0


	//   ....[1]....
        /*00a4*/ 	.word	0x00001ae0


	//----- nvinfo : EIATTR_CRS_STACK_SIZE
	.align		4
.L_25:
        /*00a8*/ 	.byte	0x04, 0x1e
        /*00aa*/ 	.short	(.L_27 - .L_26)
.L_26:
        /*00ac*/ 	.word	0x00000000


	//----- nvinfo : EIATTR_CBANK_PARAM_SIZE
	.align		4
.L_27:
        /*00b0*/ 	.byte	0x03, 0x19
        /*00b2*/ 	.short	0x0030


	//----- nvinfo : EIATTR_PARAM_CBANK
	.align		4
        /*00b4*/ 	.byte	0x04, 0x0a
        /*00b6*/ 	.short	(.L_29 - .L_28)
	.align		4
.L_28:
        /*00b8*/ 	.word	index@(.nv.constant0._Z28matmul_forward_tensor_kernelPfPKfS1_S1_iiii)
        /*00bc*/ 	.short	0x0380
        /*00be*/ 	.short	0x0030


	//----- nvinfo : EIATTR_SW_WAR
	.align		4
.L_29:
        /*00c0*/ 	.byte	0x04, 0x36
        /*00c2*/ 	.short	(.L_31 - .L_30)
.L_30:
        /*00c4*/ 	.word	0x00000008
.L_31:


//--------------------- .nv.callgraph             --------------------------
	.section	.nv.callgraph,"",@"SHT_CUDA_CALLGRAPH"
	.align	4
	.sectionentsize	8
	.align		4
        /*0000*/ 	.word	0x00000000
	.align		4
        /*0004*/ 	.word	0xffffffff
	.align		4
        /*0008*/ 	.word	0x00000000
	.align		4
        /*000c*/ 	.word	0xfffffffe
	.align		4
        /*0010*/ 	.word	0x00000000
	.align		4
        /*0014*/ 	.word	0xfffffffd
	.align		4
        /*0018*/ 	.word	0x00000000
	.align		4
        /*001c*/ 	.word	0xfffffffc


//--------------------- .text._Z28matmul_forward_tensor_kernelPfPKfS1_S1_iiii --------------------------
	.section	.text._Z28matmul_forward_tensor_kernelPfPKfS1_S1_iiii,"ax",@progbits
	.align	128
        .global         _Z28matmul_forward_tensor_kernelPfPKfS1_S1_iiii
        .type           _Z28matmul_forward_tensor_kernelPfPKfS1_S1_iiii,@function
        .size           _Z28matmul_forward_tensor_kernelPfPKfS1_S1_iiii,(.L_x_19 - _Z28matmul_forward_tensor_kernelPfPKfS1_S1_iiii)
        .other          _Z28matmul_forward_tensor_kernelPfPKfS1_S1_iiii,@"STO_CUDA_ENTRY STV_DEFAULT"
_Z28matmul_forward_tensor_kernelPfPKfS1_S1_iiii:
.text._Z28matmul_forward_tensor_kernelPfPKfS1_S1_iiii:
[----:B------:R-:W-:Y:S08]  /*0000*/  LDC R1, c[0x0][0x37c] ;  /* 0x0000df00ff017b82 */ /* 0x000ff00000000800 */
[----:B------:R-:W0:Y:S01]  /*0010*/  S2UR UR6, SR_CTAID.Y ;  /* 0x00000000000679c3 */ /* 0x000e220000002600 */
[----:B------:R-:W1:Y:S01]  /*0020*/  LDCU.64 UR14, c[0x0][0x3a8] ;  /* 0x00007500ff0e77ac */ /* 0x000e620008000a00 */
[----:B------:R-:W-:-:S02]  /*0030*/  CS2R R18, SRZ ;  /* 0x0000000000127805 */ /* 0x000fc4000001ff00 */
[----:B------:R-:W-:Y:S02]  /*0040*/  CS2R R16, SRZ ;  /* 0x0000000000107805 */ /* 0x000fe4000001ff00 */
[----:B------:R-:W-:Y:S01]  /*0050*/  CS2R R14, SRZ ;  /* 0x00000000000e7805 */ /* 0x000fe2000001ff00 */
[----:B------:R-:W2:Y:S01]  /*0060*/  LDCU UR9, c[0x0][0x3a4] ;  /* 0x00007480ff0977ac */ /* 0x000ea20008000800 */
[----:B------:R-:W-:Y:S01]  /*0070*/  CS2R R12, SRZ ;  /* 0x00000000000c7805 */ /* 0x000fe2000001ff00 */
[----:B------:R-:W2:Y:S01]  /*0080*/  S2UR UR7, SR_CTAID.Z ;  /* 0x00000000000779c3 */ /* 0x000ea20000002700 */
[----:B------:R-:W3:Y:S01]  /*0090*/  LDCU.64 UR4, c[0x0][0x388] ;  /* 0x00007100ff0477ac */ /* 0x000ee20008000a00 */
[----:B------:R-:W4:Y:S06]  /*00a0*/  LDCU.64 UR16, c[0x0][0x358] ;  /* 0x00006b00ff1077ac */ /* 0x000f2c0008000a00 */
[----:B------:R-:W5:Y:S01]  /*00b0*/  S2UR UR8, SR_CTAID.X ;  /* 0x00000000000879c3 */ /* 0x000f620000002500 */
[----:B-1----:R-:W-:-:S02]  /*00c0*/  UISETP.GE.AND UP0, UPT, UR14, 0x1, UPT ;  /* 0x000000010e00788c */ /* 0x002fc4000bf06270 */
[----:B0-----:R-:W-:-:S04]  /*00d0*/  USHF.L.U32 UR6, UR6, 0x4, URZ ;  /* 0x0000000406067899 */ /* 0x001fc800080006ff */
[----:B--2---:R-:W-:-:S04]  /*00e0*/  UIMAD UR7, UR7, UR9, UR6 ;  /* 0x00000009070772a4 */ /* 0x004fc8000f8e0206 */
[----:B------:R-:W-:Y:S02]  /*00f0*/  UIMAD UR9, UR7, UR14, URZ ;  /* 0x0000000e070972a4 */ /* 0x000fe4000f8e02ff */
[----:B-----5:R-:W-:Y:S02]  /*0100*/  USHF.L.U32 UR8, UR8, 0x4, URZ ;  /* 0x0000000408087899 */ /* 0x020fe400080006ff */
[----:B---3--:R-:W-:Y:S02]  /*0110*/  UIMAD.WIDE UR4, UR9, 0x4, UR4 ;  /* 0x00000004090478a5 */ /* 0x008fe4000f8e0204 */
[----:B------:R-:W-:-:S04]  /*0120*/  UIMAD UR7, UR7, UR15, UR8 ;  /* 0x0000000f070772a4 */ /* 0x000fc8000f8e0208 */
[----:B------:R-:W-:Y:S01]  /*0130*/  USHF.R.S32.HI UR21, URZ, 0x1f, UR7 ;  /* 0x0000001fff157899 */ /* 0x000fe20008011407 */
[----:B----4-:R-:W-:Y:S11]  /*0140*/  BRA.U !UP0, `(.L_x_0) ;  /* 0x0000000d08a87547 */ /* 0x010ff6000b800000 */
[----:B------:R-:W0:Y:S01]  /*0150*/  LDCU.64 UR10, c[0x0][0x390] ;  /* 0x00007200ff0a77ac */ /* 0x000e220008000a00 */
[----:B------:R-:W-:Y:S01]  /*0160*/  IMAD.MOV.U32 R19, RZ, RZ, RZ ;  /* 0x000000ffff137224 */ /* 0x000fe200078e00ff */
[----:B------:R-:W-:Y:S02]  /*0170*/  UISETP.GE.U32.AND UP0, UPT, UR14, 0x19, UPT ;  /* 0x000000190e00788c */ /* 0x000fe4000bf06070 */
[----:B------:R-:W-:Y:S02]  /*0180*/  UIMAD UR9, UR8, UR14, URZ ;  /* 0x0000000e080972a4 */ /* 0x000fe4000f8e02ff */
[----:B------:R-:W-:Y:S01]  /*0190*/  UIADD3 UR12, UPT, UPT, UR14, -0x1, URZ ;  /* 0xffffffff0e0c7890 */ /* 0x000fe2000fffe0ff */
[----:B------:R-:W-:Y:S01]  /*01a0*/  UMOV UR19, UR4 ;  /* 0x0000000400137c82 */ /* 0x000fe20008000000 */
[----:B------:R-:W-:Y:S02]  /*01b0*/  UMOV UR20, UR5 ;  /* 0x0000000500147c82 */ /* 0x000fe40008000000 */
[----:B------:R-:W-:Y:S01]  /*01c0*/  ULEA.HI UR12, UR12, 0x1, URZ, 0x1d ;  /* 0x000000010c0c7891 */ /* 0x000fe2000f8fe8ff */
[----:B------:R-:W-:Y:S01]  /*01d0*/  UMOV UR4, URZ ;  /* 0x000000ff00047c82 */ /* 0x000fe20008000000 */
[----:B0-----:R-:W-:-:S07]  /*01e0*/  UIMAD.WIDE UR10, UR9, 0x4, UR10 ;  /* 0x00000004090a78a5 */ /* 0x001fce000f8e020a */
[----:B------:R-:W-:Y:S01]  /*01f0*/  UMOV UR18, UR10 ;  /* 0x0000000a00127c82 */ /* 0x000fe20008000000 */
[----:B------:R-:W-:Y:S01]  /*0200*/  UMOV UR13, UR11 ;  /* 0x0000000b000d7c82 */ /* 0x000fe20008000000 */
[----:B------:R-:W-:Y:S05]  /*0210*/  BRA.U !UP0, `(.L_x_1) ;  /* 0x0000000908847547 */ /* 0x000fea000b800000 */
[----:B------:R-:W0:Y:S01]  /*0220*/  S2R R3, SR_LANEID ;  /* 0x0000000000037919 */ /* 0x000e220000000000 */
[----:B------:R-:W-:Y:S01]  /*0230*/  ULOP3.LUT UR12, UR12, 0x3ffffffc, URZ, 0xc0, !UPT ;  /* 0x3ffffffc0c0c7892 */ /* 0x000fe2000f8ec0ff */
[----:B------:R-:W-:Y:S02]  /*0240*/  CS2R R18, SRZ ;  /* 0x0000000000127805 */ /* 0x000fe4000001ff00 */
[----:B------:R-:W-:Y:S02]  /*0250*/  CS2R R16, SRZ ;  /* 0x0000000000107805 */ /* 0x000fe4000001ff00 */
[----:B------:R-:W-:Y:S02]  /*0260*/  CS2R R14, SRZ ;  /* 0x00000000000e7805 */ /* 0x000fe4000001ff00 */
[----:B------:R-:W-:Y:S01]  /*0270*/  CS2R R12, SRZ ;  /* 0x00000000000c7805 */ /* 0x000fe2000001ff00 */
[----:B------:R-:W-:Y:S01]  /*0280*/  UIADD3 UR9, UPT, UPT, -UR12, URZ, URZ ;  /* 0x000000ff0c097290 */ /* 0x000fe2000fffe1ff */
[----:B------:R-:W-:Y:S01]  /*0290*/  UMOV UR4, URZ ;  /* 0x000000ff00047c82 */ /* 0x000fe20008000000 */
[----:B------:R-:W-:Y:S01]  /*02a0*/  UMOV UR5, URZ ;  /* 0x000000ff00057c82 */ /* 0x000fe20008000000 */
[----:B0-----:R-:W-:-:S02]  /*02b0*/  SHF.R.U32.HI R0, RZ, 0x2, R3 ;  /* 0x00000002ff007819 */ /* 0x001fc40000011603 */
[----:B------:R-:W-:-:S03]  /*02c0*/  LOP3.LUT R3, R3, 0x3, RZ, 0xc0, !PT ;  /* 0x0000000303037812 */ /* 0x000fc600078ec0ff */
[C---:B------:R-:W-:Y:S01]  /*02d0*/  VIADD R2, R0.reuse, 0x8 ;  /* 0x0000000800027836 */ /* 0x040fe20000000000 */
[----:B------:R-:W-:Y:S01]  /*02e0*/  IADD3 R5, PT, PT, R3, 0x4, RZ ;  /* 0x0000000403057810 */ /* 0x000fe20007ffe0ff */
[--C-:B------:R-:W-:Y:S02]  /*02f0*/  IMAD R20, R0, UR14, R3.reuse ;  /* 0x0000000e00147c24 */ /* 0x100fe4000f8e0203 */
[----:B------:R-:W-:Y:S02]  /*0300*/  IMAD R3, R2, UR14, R3 ;  /* 0x0000000e02037c24 */ /* 0x000fe4000f8e0203 */
[--C-:B------:R-:W-:Y:S02]  /*0310*/  IMAD R0, R0, UR14, R5.reuse ;  /* 0x0000000e00007c24 */ /* 0x100fe4000f8e0205 */
[----:B------:R-:W-:-:S07]  /*0320*/  IMAD R2, R2, UR14, R5 ;  /* 0x0000000e02027c24 */ /* 0x000fce000f8e0205 */
.L_x_2:
[----:B------:R-:W-:Y:S01]  /*0330*/  MOV R24, 0x4 ;  /* 0x0000000400187802 */ /* 0x000fe20000000f00 */
[----:B------:R-:W-:Y:S01]  /*0340*/  IMAD.MOV.U32 R9, RZ, RZ, 0x4 ;  /* 0x00000004ff097424 */ /* 0x000fe200078e00ff */
[----:B------:R-:W-:Y:S01]  /*0350*/  UMOV UR12, UR18 ;  /* 0x00000012000c7c82 */ /* 0x000fe20008000000 */
[----:B------:R-:W-:Y:S01]  /*0360*/  IMAD.MOV.U32 R23, RZ, RZ, 0x4 ;  /* 0x00000004ff177424 */ /* 0x000fe200078e00ff */
[----:B------:R-:W-:Y:S01]  /*0370*/  UMOV UR10, UR19 ;  /* 0x00000013000a7c82 */ /* 0x000fe20008000000 */
[----:B------:R-:W-:Y:S01]  /*0380*/  IMAD.MOV.U32 R26, RZ, RZ, 0x4 ;  /* 0x00000004ff1a7424 */ /* 0x000fe200078e00ff */
[----:B------:R-:W-:Y:S01]  /*0390*/  UMOV UR11, UR20 ;  /* 0x00000014000b7c82 */ /* 0x000fe20008000000 */
[----:B------:R-:W-:-:S04]  /*03a0*/  IMAD.WIDE R8, R20, R9, UR12 ;  /* 0x0000000c14087e25 */ /* 0x000fc8000f8e0209 */
[----:B------:R-:W-:Y:S01]  /*03b0*/  IMAD.WIDE R22, R20, R23, UR10 ;  /* 0x0000000a14167e25 */ /* 0x000fe2000f8e0217 */
[----:B------:R0:W2:Y:S03]  /*03c0*/  LD.E R7, desc[UR16][R8.64] ;  /* 0x0000001008077980 */ /* 0x0000a6000c101900 */
[C---:B------:R-:W-:Y:S01]  /*03d0*/  IMAD.WIDE R24, R3.reuse, R24, UR10 ;  /* 0x0000000a03187e25 */ /* 0x040fe2000f8e0218 */
[----:B------:R-:W2:Y:S03]  /*03e0*/  LD.E R4, desc[UR16][R22.64] ;  /* 0x0000001016047980 */ /* 0x000ea6000c101900 */
[----:B------:R-:W-:Y:S01]  /*03f0*/  IMAD.WIDE R26, R3, R26, UR12 ;  /* 0x0000000c031a7e25 */ /* 0x000fe2000f8e021a */
[----:B------:R-:W2:Y:S04]  /*0400*/  LD.E R5, desc[UR16][R24.64] ;  /* 0x0000001018057980 */ /* 0x000ea8000c101900 */
[----:B------:R1:W3:Y:S01]  /*0410*/  LD.E R6, desc[UR16][R26.64] ;  /* 0x000000101a067980 */ /* 0x0002e2000c101900 */
[----:B------:R-:W-:Y:S01]  /*0420*/  MOV R21, 0x4 ;  /* 0x0000000400157802 */ /* 0x000fe20000000f00 */
[----:B------:R-:W-:-:S02]  /*0430*/  IMAD.MOV.U32 R11, RZ, RZ, 0x4 ;  /* 0x00000004ff0b7424 */ /* 0x000fc400078e00ff */
[----:B------:R-:W-:Y:S02]  /*0440*/  IMAD.MOV.U32 R29, RZ, RZ, 0x4 ;  /* 0x00000004ff1d7424 */ /* 0x000fe400078e00ff */
[----:B0-----:R-:W-:Y:S01]  /*0450*/  IMAD.WIDE R8, R0, R21, UR10 ;  /* 0x0000000a00087e25 */ /* 0x001fe2000f8e0215 */
[----:B------:R-:W-:-:S03]  /*0460*/  USHF.L.U32 UR14, UR4, 0x2, URZ ;  /* 0x00000002040e7899 */ /* 0x000fc600080006ff */
[----:B------:R-:W-:Y:S01]  /*0470*/  IMAD.WIDE R10, R0, R11, UR12 ;  /* 0x0000000c000a7e25 */ /* 0x000fe2000f8e020b */
[----:B------:R-:W-:Y:S01]  /*0480*/  USHF.L.U64.HI UR15, UR4, 0x2, UR5 ;  /* 0x00000002040f7899 */ /* 0x000fe20008010205 */
[----:B------:R-:W4:Y:S02]  /*0490*/  LD.E R8, desc[UR16][R8.64] ;  /* 0x0000001008087980 */ /* 0x000f24000c101900 */
[C---:B------:R-:W-:Y:S01]  /*04a0*/  IMAD.WIDE R28, R2.reuse, R29, UR10 ;  /* 0x0000000a021c7e25 */ /* 0x040fe2000f8e021d */
[----:B------:R-:W-:Y:S01]  /*04b0*/  UIADD3 UR10, UP0, UPT, UR10, UR14, URZ ;  /* 0x0000000e0a0a7290 */ /* 0x000fe2000ff1e0ff */
[----:B------:R-:W4:Y:S02]  /*04c0*/  LD.E R10, desc[UR16][R10.64] ;  /* 0x000000100a0a7980 */ /* 0x000f24000c101900 */
[----:B-1----:R-:W-:Y:S01]  /*04d0*/  IMAD.WIDE R26, R2, R21, UR12 ;  /* 0x0000000c021a7e25 */ /* 0x002fe2000f8e0215 */
[----:B------:R-:W-:Y:S01]  /*04e0*/  UIADD3 UR14, UP1, UPT, UR12, UR14, URZ ;  /* 0x0000000e0c0e7290 */ /* 0x000fe2000ff3e0ff */
[----:B------:R0:W4:Y:S01]  /*04f0*/  LD.E R9, desc[UR16][R28.64] ;  /* 0x000000101c097980 */ /* 0x000122000c101900 */
[----:B------:R-:W-:-:S03]  /*0500*/  UIADD3.X UR11, UPT, UPT, UR11, UR15, URZ, UP0, !UPT ;  /* 0x0000000f0b0b7290 */ /* 0x000fc600087fe4ff */
[----:B------:R1:W5:Y:S01]  /*0510*/  LD.E R11, desc[UR16][R26.64] ;  /* 0x000000101a0b7980 */ /* 0x000362000c101900 */
[----:B------:R-:W-:Y:S01]  /*0520*/  UIADD3.X UR15, UPT, UPT, UR13, UR15, URZ, UP1, !UPT ;  /* 0x0000000f0d0f7290 */ /* 0x000fe20008ffe4ff */
[----:B------:R-:W-:Y:S01]  /*0530*/  IMAD.U32 R24, RZ, RZ, UR10 ;  /* 0x0000000aff187e24 */ /* 0x000fe2000f8e00ff */
[----:B------:R-:W-:Y:S01]  /*0540*/  MOV R22, UR14 ;  /* 0x0000000e00167c02 */ /* 0x000fe20008000f00 */
[----:B------:R-:W-:-:S03]  /*0550*/  IMAD.U32 R25, RZ, RZ, UR11 ;  /* 0x0000000bff197e24 */ /* 0x000fc6000f8e00ff */
[----:B------:R-:W-:Y:S02]  /*0560*/  IMAD.U32 R23, RZ, RZ, UR15 ;  /* 0x0000000fff177e24 */ /* 0x000fe4000f8e00ff */
[----:B0-----:R-:W-:-:S04]  /*0570*/  IMAD.WIDE R28, R3, 0x4, R24 ;  /* 0x00000004031c7825 */ /* 0x001fc800078e0218 */
[----:B-1----:R-:W-:Y:S01]  /*0580*/  IMAD.WIDE R26, R3, 0x4, R22 ;  /* 0x00000004031a7825 */ /* 0x002fe200078e0216 */
[C---:B--2---:R-:W-:Y:S08]  /*0590*/  HMMA.1684.F32.TF32 R12, R4.reuse, R7, R12 ;  /* 0x00000007040c723c */ /* 0x044ff0000008500c */
[----:B---3--:R-:W-:Y:S01]  /*05a0*/  HMMA.1684.F32.TF32 R16, R4, R6, R16 ;  /* 0x000000060410723c */ /* 0x008fe20000085010 */
[----:B------:R-:W-:-:S04]  /*05b0*/  IMAD.WIDE R4, R20, 0x4, R24 ;  /* 0x0000000414047825 */ /* 0x000fc800078e0218 */
[----:B------:R-:W-:Y:S02]  /*05c0*/  IMAD.WIDE R6, R20, 0x4, R22 ;  /* 0x0000000414067825 */ /* 0x000fe400078e0216 */
[----:B------:R-:W2:Y:S04]  /*05d0*/  LD.E R4, desc[UR16][R4.64] ;  /* 0x0000001004047980 */ /* 0x000ea8000c101900 */
[----:B------:R-:W2:Y:S04]  /*05e0*/  LD.E R7, desc[UR16][R6.64] ;  /* 0x0000001006077980 */ /* 0x000ea8000c101900 */
[----:B------:R0:W2:Y:S04]  /*05f0*/  LD.E R5, desc[UR16][R28.64] ;  /* 0x000000101c057980 */ /* 0x0000a8000c101900 */
[----:B------:R1:W3:Y:S01]  /*0600*/  LD.E R6, desc[UR16][R26.64] ;  /* 0x000000101a067980 */ /* 0x0002e2000c101900 */
[----:B------:R-:W-:Y:S01]  /*0610*/  USHF.L.U32 UR13, UR4, 0x2, URZ ;  /* 0x00000002040d7899 */ /* 0x000fe200080006ff */
[----:B----4-:R-:W-:Y:S01]  /*0620*/  HMMA.1684.F32.TF32 R12, R8, R10, R12 ;  /* 0x0000000a080c723c */ /* 0x010fe2000008500c */
[----:B------:R-:W-:-:S02]  /*0630*/  USHF.L.U64.HI UR18, UR4, 0x2, UR5 ;  /* 0x0000000204127899 */ /* 0x000fc40008010205 */
[----:B------:R-:W-:Y:S01]  /*0640*/  UIADD3 UR12, UP0, UPT, UR13, UR10, URZ ;  /* 0x0000000a0d0c7290 */ /* 0x000fe2000ff1e0ff */
[----:B0-----:R-:W-:Y:S01]  /*0650*/  IMAD.WIDE R28, R2, 0x4, R24 ;  /* 0x00000004021c7825 */ /* 0x001fe200078e0218 */
[----:B------:R-:W-:-:S03]  /*0660*/  UIADD3 UR10, UP1, UPT, UR13, UR14, URZ ;  /* 0x0000000e0d0a7290 */ /* 0x000fc6000ff3e0ff */
[----:B-----5:R-:W-:Y:S01]  /*0670*/  HMMA.1684.F32.TF32 R8, R8, R11, R16 ;  /* 0x0000000b0808723c */ /* 0x020fe20000085010 */
[----:B------:R-:W-:Y:S01]  /*0680*/  IMAD.WIDE R16, R0, 0x4, R24 ;  /* 0x0000000400107825 */ /* 0x000fe200078e0218 */
[----:B------:R-:W-:-:S03]  /*0690*/  UIADD3.X UR13, UPT, UPT, UR18, UR11, URZ, UP0, !UPT ;  /* 0x0000000b120d7290 */ /* 0x000fc600087fe4ff */
[--C-:B------:R-:W-:Y:S01]  /*06a0*/  IMAD.WIDE R18, R0, 0x4, R22.reuse ;  /* 0x0000000400127825 */ /* 0x100fe200078e0216 */
[----:B------:R-:W-:Y:S01]  /*06b0*/  UIADD3.X UR11, UPT, UPT, UR18, UR15, URZ, UP1, !UPT ;  /* 0x0000000f120b7290 */ /* 0x000fe20008ffe4ff */
[----:B------:R-:W4:Y:S02]  /*06c0*/  LD.E R16, desc[UR16][R16.64] ;  /* 0x0000001010107980 */ /* 0x000f24000c101900 */
[----:B-1----:R-:W-:Y:S01]  /*06d0*/  IMAD.WIDE R26, R2, 0x4, R22 ;  /* 0x00000004021a7825 */ /* 0x002fe200078e0216 */
[----:B------:R-:W-:Y:S01]  /*06e0*/  UIADD3 UR14, UP0, UPT, UR12, 0x20, URZ ;  /* 0x000000200c0e7890 */ /* 0x000fe2000ff1e0ff */
[----:B------:R-:W4:Y:S01]  /*06f0*/  LD.E R19, desc[UR16][R18.64] ;  /* 0x0000001012137980 */ /* 0x000f22000c101900 */
[----:B------:R-:W-:Y:S02]  /*0700*/  UIADD3 UR18, UP1, UPT, UR10, 0x20, URZ ;  /* 0x000000200a127890 */ /* 0x000fe4000ff3e0ff */
[----:B------:R-:W-:Y:S01]  /*0710*/  UIADD3.X UR15, UPT, UPT, URZ, UR13, URZ, UP0, !UPT ;  /* 0x0000000dff0f7290 */ /* 0x000fe200087fe4ff */
[----:B------:R0:W4:Y:S01]  /*0720*/  LD.E R17, desc[UR16][R28.64] ;  /* 0x000000101c117980 */ /* 0x000122000c101900 */
[----:B------:R-:W-:-:S03]  /*0730*/  UIADD3.X UR19, UPT, UPT, URZ, UR11, URZ, UP1, !UPT ;  /* 0x0000000bff137290 */ /* 0x000fc60008ffe4ff */
[----:B------:R1:W5:Y:S01]  /*0740*/  LD.E R18, desc[UR16][R26.64] ;  /* 0x000000101a127980 */ /* 0x000362000c101900 */
[----:B------:R-:W-:Y:S01]  /*0750*/  MOV R22, UR14 ;  /* 0x0000000e00167c02 */ /* 0x000fe20008000f00 */
[----:B------:R-:W-:Y:S01]  /*0760*/  IMAD.U32 R23, RZ, RZ, UR15 ;  /* 0x0000000fff177e24 */ /* 0x000fe2000f8e00ff */
[----:B------:R-:W-:Y:S01]  /*0770*/  MOV R25, UR19 ;  /* 0x0000001300197c02 */ /* 0x000fe20008000f00 */
        /* <DEDUP_REMOVED lines=10> */
[----:B------:R-:W3:Y:S01]  /*0820*/  LD.E R10, desc[UR16][R26.64] ;  /* 0x000000101a0a7980 */ /* 0x000ee2000c101900 */
[----:B------:R-:W-:Y:S01]  /*0830*/  USHF.L.U32 UR15, UR4, 0x2, URZ ;  /* 0x00000002040f7899 */ /* 0x000fe200080006ff */
[----:B----4-:R-:W-:Y:S01]  /*0840*/  HMMA.1684.F32.TF32 R12, R16, R19, R12 ;  /* 0x00000013100c723c */ /* 0x010fe2000008500c */
[----:B------:R-:W-:-:S02]  /*0850*/  USHF.L.U64.HI UR14, UR4, 0x2, UR5 ;  /* 0x00000002040e7899 */ /* 0x000fc40008010205 */
[----:B------:R-:W-:Y:S02]  /*0860*/  UIADD3 UR12, UP0, UP1, UR15, 0x20, UR12 ;  /* 0x000000200f0c7890 */ /* 0x000fe4000f91e00c */
[----:B------:R-:W-:-:S03]  /*0870*/  UIADD3 UR10, UP2, UP3, UR15, 0x20, UR10 ;  /* 0x000000200f0a7890 */ /* 0x000fc6000fb5e00a */
[----:B-----5:R-:W-:Y:S01]  /*0880*/  HMMA.1684.F32.TF32 R16, R16, R18, R4 ;  /* 0x000000121010723c */ /* 0x020fe20000085004 */
[----:B------:R-:W-:Y:S01]  /*0890*/  IMAD.WIDE R4, R0, 0x4, R22 ;  /* 0x0000000400047825 */ /* 0x000fe200078e0216 */
[----:B------:R-:W-:-:S03]  /*08a0*/  UIADD3.X UR13, UPT, UPT, UR14, URZ, UR13, UP0, UP1 ;  /* 0x000000ff0e0d7290 */ /* 0x000fc600087e240d */
[----:B------:R-:W-:Y:S01]  /*08b0*/  IMAD.WIDE R6, R0, 0x4, R24 ;  /* 0x0000000400067825 */ /* 0x000fe200078e0218 */
[----:B------:R-:W-:Y:S01]  /*08c0*/  UIADD3.X UR11, UPT, UPT, UR14, URZ, UR11, UP2, UP3 ;  /* 0x000000ff0e0b7290 */ /* 0x000fe200097e640b */
[----:B------:R-:W4:Y:S02]  /*08d0*/  LD.E R4, desc[UR16][R4.64] ;  /* 0x0000001004047980 */ /* 0x000f24000c101900 */
[C---:B0-----:R-:W-:Y:S01]  /*08e0*/  IMAD.WIDE R28, R2.reuse, 0x4, R22 ;  /* 0x00000004021c7825 */ /* 0x041fe200078e0216 */
[----:B------:R-:W-:Y:S01]  /*08f0*/  UIADD3 UR14, UP0, UPT, UR12, 0x40, URZ ;  /* 0x000000400c0e7890 */ /* 0x000fe2000ff1e0ff */
[----:B------:R0:W4:Y:S02]  /*0900*/  LD.E R23, desc[UR16][R6.64] ;  /* 0x0000001006177980 */ /* 0x000124000c101900 */
[----:B------:R-:W-:Y:S01]  /*0910*/  IMAD.WIDE R24, R2, 0x4, R24 ;  /* 0x0000000402187825 */ /* 0x000fe200078e0218 */
[----:B------:R-:W-:Y:S01]  /*0920*/  UIADD3 UR18, UP1, UPT, UR10, 0x40, URZ ;  /* 0x000000400a127890 */ /* 0x000fe2000ff3e0ff */
[----:B------:R-:W4:Y:S01]  /*0930*/  LD.E R5, desc[UR16][R28.64] ;  /* 0x000000101c057980 */ /* 0x000f22000c101900 */
[----:B------:R-:W-:-:S03]  /*0940*/  UIADD3.X UR15, UPT, UPT, URZ, UR13, URZ, UP0, !UPT ;  /* 0x0000000dff0f7290 */ /* 0x000fc600087fe4ff */
[----:B------:R1:W5:Y:S01]  /*0950*/  LD.E R22, desc[UR16][R24.64] ;  /* 0x0000001018167980 */ /* 0x000362000c101900 */
[----:B------:R-:W-:Y:S01]  /*0960*/  UIADD3.X UR19, UPT, UPT, URZ, UR11, URZ, UP1, !UPT ;  /* 0x0000000bff137290 */ /* 0x000fe20008ffe4ff */
[----:B0-----:R-:W-:Y:S01]  /*0970*/  IMAD.U32 R6, RZ, RZ, UR14 ;  /* 0x0000000eff067e24 */ /* 0x001fe2000f8e00ff */
[----:B------:R-:W-:Y:S01]  /*0980*/  MOV R7, UR15 ;  /* 0x0000000f00077c02 */ /* 0x000fe20008000f00 */
[----:B------:R-:W-:-:S03]  /*0990*/  IMAD.U32 R26, RZ, RZ, UR18 ;  /* 0x00000012ff1a7e24 */ /* 0x000fc6000f8e00ff */
[----:B------:R-:W-:Y:S02]  /*09a0*/  IMAD.U32 R27, RZ, RZ, UR19 ;  /* 0x00000013ff1b7e24 */ /* 0x000fe4000f8e00ff */
[----:B-1----:R-:W-:-:S04]  /*09b0*/  IMAD.WIDE R24, R20, 0x4, R26 ;  /* 0x0000000414187825 */ /* 0x002fc800078e021a */
[----:B------:R-:W-:Y:S02]  /*09c0*/  IMAD.WIDE R28, R3, 0x4, R26 ;  /* 0x00000004031c7825 */ /* 0x000fe400078e021a */
[----:B------:R-:W5:Y:S04]  /*09d0*/  LD.E R24, desc[UR16][R24.64] ;  /* 0x0000001018187980 */ /* 0x000f68000c101900 */
[----:B------:R0:W5:Y:S02]  /*09e0*/  LD.E R21, desc[UR16][R28.64] ;  /* 0x000000101c157980 */ /* 0x000164000c101900 */
[--C-:B0-----:R-:W-:Y:S01]  /*09f0*/  IMAD.WIDE R28, R2, 0x4, R6.reuse ;  /* 0x00000004021c7825 */ /* 0x101fe200078e0206 */
[C---:B--2---:R-:W-:Y:S08]  /*0a00*/  HMMA.1684.F32.TF32 R12, R8.reuse, R11, R12 ;  /* 0x0000000b080c723c */ /* 0x044ff0000008500c */
[----:B---3--:R-:W-:Y:S01]  /*0a10*/  HMMA.1684.F32.TF32 R8, R8, R10, R16 ;  /* 0x0000000a0808723c */ /* 0x008fe20000085010 */
[----:B------:R-:W-:-:S04]  /*0a20*/  IMAD.WIDE R16, R20, 0x4, R6 ;  /* 0x0000000414107825 */ /* 0x000fc800078e0206 */
[--C-:B------:R-:W-:Y:S02]  /*0a30*/  IMAD.WIDE R18, R3, 0x4, R6.reuse ;  /* 0x0000000403127825 */ /* 0x100fe400078e0206 */
[----:B------:R-:W2:Y:S04]  /*0a40*/  LD.E R16, desc[UR16][R16.64] ;  /* 0x0000001010107980 */ /* 0x000ea8000c101900 */
[----:B------:R0:W2:Y:S02]  /*0a50*/  LD.E R17, desc[UR16][R18.64] ;  /* 0x0000001012117980 */ /* 0x0000a4000c101900 */
[C---:B0-----:R-:W-:Y:S02]  /*0a60*/  IMAD.WIDE R18, R0.reuse, 0x4, R6 ;  /* 0x0000000400127825 */ /* 0x041fe400078e0206 */
[----:B------:R0:W3:Y:S04]  /*0a70*/  LD.E R7, desc[UR16][R28.64] ;  /* 0x000000101c077980 */ /* 0x0000e8000c101900 */
[----:B------:R-:W3:Y:S01]  /*0a80*/  LD.E R6, desc[UR16][R18.64] ;  /* 0x0000001012067980 */ /* 0x000ee2000c101900 */
[----:B0-----:R-:W-:-:S04]  /*0a90*/  IMAD.WIDE R28, R0, 0x4, R26 ;  /* 0x00000004001c7825 */ /* 0x001fc800078e021a */
[----:B------:R-:W-:Y:S01]  /*0aa0*/  IMAD.WIDE R26, R2, 0x4, R26 ;  /* 0x00000004021a7825 */ /* 0x000fe200078e021a */
[----:B------:R-:W3:Y:S04]  /*0ab0*/  LD.E R19, desc[UR16][R28.64] ;  /* 0x000000101c137980 */ /* 0x000ee8000c101900 */
[----:B------:R-:W3:Y:S01]  /*0ac0*/  LD.E R18, desc[UR16][R26.64] ;  /* 0x000000101a127980 */ /* 0x000ee2000c101900 */
[C---:B----4-:R-:W-:Y:S08]  /*0ad0*/  HMMA.1684.F32.TF32 R12, R4.reuse, R23, R12 ;  /* 0x00000017040c723c */ /* 0x050ff0000008500c */
[----:B-----5:R-:W-:Y:S01]  /*0ae0*/  HMMA.1684.F32.TF32 R8, R4, R22, R8 ;  /* 0x000000160408723c */ /* 0x020fe20000085008 */
[----:B------:R-:W-:-:S02]  /*0af0*/  USHF.L.U32 UR15, UR4, 0x2, URZ ;  /* 0x00000002040f7899 */ /* 0x000fc400080006ff */
[----:B------:R-:W-:Y:S02]  /*0b00*/  USHF.L.U64.HI UR14, UR4, 0x2, UR5 ;  /* 0x00000002040e7899 */ /* 0x000fe40008010205 */
[----:B------:R-:W-:Y:S02]  /*0b10*/  UIADD3 UR4, UP0, UPT, UR4, 0x20, URZ ;  /* 0x0000002004047890 */ /* 0x000fe4000ff1e0ff */
[----:B------:R-:W-:Y:S02]  /*0b20*/  UIADD3 UR9, UPT, UPT, UR9, 0x4, URZ ;  /* 0x0000000409097890 */ /* 0x000fe4000fffe0ff */
[----:B------:R-:W-:Y:S02]  /*0b30*/  UIADD3.X UR5, UPT, UPT, URZ, UR5, URZ, UP0, !UPT ;  /* 0x00000005ff057290 */ /* 0x000fe400087fe4ff */
[----:B------:R-:W-:Y:S02]  /*0b40*/  UISETP.NE.AND UP0, UPT, UR9, URZ, UPT ;  /* 0x000000ff0900728c */ /* 0x000fe4000bf05270 */
[----:B------:R-:W-:-:S02]  /*0b50*/  UIADD3 UR12, UP1, UP2, UR15, 0x40, UR12 ;  /* 0x000000400f0c7890 */ /* 0x000fc4000fa3e00c */
[----:B------:R-:W-:Y:S02]  /*0b60*/  UIADD3 UR10, UP3, UP4, UR15, 0x40, UR10 ;  /* 0x000000400f0a7890 */ /* 0x000fe4000fc7e00a */
[----:B------:R-:W-:Y:S02]  /*0b70*/  UIADD3.X UR13, UPT, UPT, UR14, URZ, UR13, UP1, UP2 ;  /* 0x000000ff0e0d7290 */ /* 0x000fe40008fe440d */
[----:B------:R-:W-:Y:S02]  /*0b80*/  UIADD3 UR19, UP1, UPT, UR12, 0x60, URZ ;  /* 0x000000600c137890 */ /* 0x000fe4000ff3e0ff */
[----:B------:R-:W-:Y:S02]  /*0b90*/  UIADD3.X UR11, UPT, UPT, UR14, URZ, UR11, UP3, UP4 ;  /* 0x000000ff0e0b7290 */ /* 0x000fe40009fe840b */
[----:B------:R-:W-:Y:S02]  /*0ba0*/  UIADD3 UR18, UP2, UPT, UR10, 0x60, URZ ;  /* 0x000000600a127890 */ /* 0x000fe4000ff5e0ff */
[----:B------:R-:W-:-:S02]  /*0bb0*/  UIADD3.X UR20, UPT, UPT, URZ, UR13, URZ, UP1, !UPT ;  /* 0x0000000dff147290 */ /* 0x000fc40008ffe4ff */
[----:B------:R-:W-:Y:S01]  /*0bc0*/  UIADD3.X UR13, UPT, UPT, URZ, UR11, URZ, UP2, !UPT ;  /* 0x0000000bff0d7290 */ /* 0x000fe200097fe4ff */
[C---:B--2---:R-:W-:Y:S08]  /*0bd0*/  HMMA.1684.F32.TF32 R12, R16.reuse, R24, R12 ;  /* 0x00000018100c723c */ /* 0x044ff0000008500c */
[----:B------:R-:W-:-:S12]  /*0be0*/  HMMA.1684.F32.TF32 R8, R16, R21, R8 ;  /* 0x000000151008723c */ /* 0x000fd80000085008 */
[C---:B---3--:R-:W-:Y:S08]  /*0bf0*/  HMMA.1684.F32.TF32 R12, R6.reuse, R19, R12 ;  /* 0x00000013060c723c */ /* 0x048ff0000008500c */
[----:B------:R-:W-:Y:S01]  /*0c00*/  HMMA.1684.F32.TF32 R16, R6, R18, R8 ;  /* 0x000000120610723c */ /* 0x000fe20000085008 */
[----:B------:R-:W-:-:S04]  /*0c10*/  NOP ;  /* 0x0000000000007918 */ /* 0x000fc80000000000 */
[----:B------:R-:W-:-:S15]  /*0c20*/  BRA.U UP0, `(.L_x_2) ;  /* 0xfffffff500c07547 */ /* 0x000fde000b83ffff */
.L_x_1:
[----:B------:R-:W0:Y:S02]  /*0c30*/  LDCU UR9, c[0x0][0x3a8] ;  /* 0x00007500ff0977ac */ /* 0x000e240008000800 */
[----:B0-----:R-:W-:-:S04]  /*0c40*/  UIADD3 UR5, UPT, UPT, UR9, -0x1, URZ ;  /* 0xffffffff09057890 */ /* 0x001fc8000fffe0ff */
[----:B------:R-:W-:-:S04]  /*0c50*/  ULEA.HI UR5, UR5, 0x1, URZ, 0x1d ;  /* 0x0000000105057891 */ /* 0x000fc8000f8fe8ff */
[----:B------:R-:W-:-:S09]  /*0c60*/  ULOP3.LUT UP0, UR5, UR5, 0x3, URZ, 0xc0, !UPT ;  /* 0x0000000305057892 */ /* 0x000fd2000f80c0ff */
[----:B------:R-:W-:Y:S05]  /*0c70*/  BRA.U !UP0, `(.L_x_0) ;  /* 0x0000000108dc7547 */ /* 0x000fea000b800000 */
[----:B------:R-:W0:Y:S01]  /*0c80*/  S2R R0, SR_LANEID ;  /* 0x0000000000007919 */ /* 0x000e220000000000 */
[----:B------:R-:W-:Y:S01]  /*0c90*/  UMOV UR15, UR4 ;  /* 0x00000004000f7c82 */ /* 0x000fe20008000000 */
[----:B------:R-:W-:Y:S01]  /*0ca0*/  UIADD3 UR5, UPT, UPT, -UR5, URZ, URZ ;  /* 0x000000ff05057290 */ /* 0x000fe2000fffe1ff */
[----:B------:R-:W-:Y:S01]  /*0cb0*/  UMOV UR4, URZ ;  /* 0x000000ff00047c82 */ /* 0x000fe20008000000 */
[----:B0-----:R-:W-:Y:S02]  /*0cc0*/  LOP3.LUT R6, R0, 0x3, RZ, 0xc0, !PT ;  /* 0x0000000300067812 */ /* 0x001fe400078ec0ff */
[----:B------:R-:W-:Y:S02]  /*0cd0*/  SHF.R.U32.HI R7, RZ, 0x2, R0 ;  /* 0x00000002ff077819 */ /* 0x000fe40000011600 */
[----:B------:R-:W-:-:S03]  /*0ce0*/  IADD3 R8, PT, PT, R6, 0x4, RZ ;  /* 0x0000000406087810 */ /* 0x000fc60007ffe0ff */
[C---:B------:R-:W-:Y:S02]  /*0cf0*/  VIADD R3, R7.reuse, 0x8 ;  /* 0x0000000807037836 */ /* 0x040fe40000000000 */
[C---:B------:R-:W-:Y:S02]  /*0d00*/  IMAD R0, R7.reuse, UR9, R6 ;  /* 0x0000000907007c24 */ /* 0x040fe4000f8e0206 */
[----:B------:R-:W-:Y:S02]  /*0d10*/  IMAD R7, R7, UR9, R8 ;  /* 0x0000000907077c24 */ /* 0x000fe4000f8e0208 */
[C---:B------:R-:W-:Y:S02]  /*0d20*/  IMAD R6, R3.reuse, UR9, R6 ;  /* 0x0000000903067c24 */ /* 0x040fe4000f8e0206 */
[----:B------:R-:W-:-:S07]  /*0d30*/  IMAD R8, R3, UR9, R8 ;  /* 0x0000000903087c24 */ /* 0x000fce000f8e0208 */
.L_x_3:
        /* <DEDUP_REMOVED lines=9> */
[----:B------:R-:W2:Y:S03]  /*0dd0*/  LD.E R4, desc[UR16][R2.64] ;  /* 0x0000001002047980 */ /* 0x000ea6000c101900 */
        /* <DEDUP_REMOVED lines=8> */
[----:B0-----:R-:W-:Y:S02]  /*0e60*/  IMAD.MOV.U32 R21, RZ, RZ, 0x4 ;  /* 0x00000004ff157424 */ /* 0x001fe400078e00ff */
[----:B------:R-:W-:-:S04]  /*0e70*/  IMAD.WIDE R26, R7, R26, UR12 ;  /* 0x0000000c071a7e25 */ /* 0x000fc8000f8e021a */
[----:B------:R-:W-:-:S04]  /*0e80*/  IMAD.WIDE R20, R8, R21, UR12 ;  /* 0x0000000c08147e25 */ /* 0x000fc8000f8e0215 */
[----:B------:R-:W-:Y:S02]  /*0e90*/  IMAD.WIDE R22, R7, R22, UR10 ;  /* 0x0000000a07167e25 */ /* 0x000fe4000f8e0216 */
[----:B------:R-:W4:Y:S02]  /*0ea0*/  LD.E R20, desc[UR16][R20.64] ;  /* 0x0000001014147980 */ /* 0x000f24000c101900 */
[----:B------:R-:W-:Y:S02]  /*0eb0*/  IMAD.WIDE R10, R8, R9, UR10 ;  /* 0x0000000a080a7e25 */ /* 0x000fe4000f8e0209 */
[----:B------:R-:W5:Y:S04]  /*0ec0*/  LD.E R9, desc[UR16][R26.64] ;  /* 0x000000101a097980 */ /* 0x000f68000c101900 */
[----:B------:R-:W5:Y:S04]  /*0ed0*/  LD.E R2, desc[UR16][R22.64] ;  /* 0x0000001016027980 */ /* 0x000f68000c101900 */
[----:B------:R-:W5:Y:S01]  /*0ee0*/  LD.E R3, desc[UR16][R10.64] ;  /* 0x000000100a037980 */ /* 0x000f62000c101900 */
[----:B------:R-:W-:-:S02]  /*0ef0*/  USHF.L.U32 UR9, UR15, 0x2, URZ ;  /* 0x000000020f097899 */ /* 0x000fc400080006ff */
[----:B------:R-:W-:Y:S02]  /*0f00*/  USHF.L.U64.HI UR14, UR15, 0x2, UR4 ;  /* 0x000000020f0e7899 */ /* 0x000fe40008010204 */
[----:B------:R-:W-:Y:S02]  /*0f10*/  UIADD3 UR19, UP0, UPT, UR10, UR9, URZ ;  /* 0x000000090a137290 */ /* 0x000fe4000ff1e0ff */
[----:B------:R-:W-:Y:S02]  /*0f20*/  UIADD3 UR5, UPT, UPT, UR5, 0x1, URZ ;  /* 0x0000000105057890 */ /* 0x000fe4000fffe0ff */
[----:B------:R-:W-:Y:S02]  /*0f30*/  UIADD3.X UR20, UPT, UPT, UR11, UR14, URZ, UP0, !UPT ;  /* 0x0000000e0b147290 */ /* 0x000fe400087fe4ff */
[----:B------:R-:W-:Y:S02]  /*0f40*/  UISETP.NE.AND UP0, UPT, UR5, URZ, UPT ;  /* 0x000000ff0500728c */ /* 0x000fe4000bf05270 */
[----:B------:R-:W-:-:S02]  /*0f50*/  UIADD3 UR18, UP1, UPT, UR12, UR9, URZ ;  /* 0x000000090c127290 */ /* 0x000fc4000ff3e0ff */
[----:B------:R-:W-:Y:S02]  /*0f60*/  UIADD3 UR15, UP2, UPT, UR15, 0x8, URZ ;  /* 0x000000080f0f7890 */ /* 0x000fe4000ff5e0ff */
[----:B------:R-:W-:Y:S02]  /*0f70*/  UIADD3.X UR13, UPT, UPT, UR13, UR14, URZ, UP1, !UPT ;  /* 0x0000000e0d0d7290 */ /* 0x000fe40008ffe4ff */
[----:B------:R-:W-:Y:S01]  /*0f80*/  UIADD3.X UR4, UPT, UPT, URZ, UR4, URZ, UP2, !UPT ;  /* 0x00000004ff047290 */ /* 0x000fe200097fe4ff */
[C---:B--2---:R-:W-:Y:S08]  /*0f90*/  HMMA.1684.F32.TF32 R12, R4.reuse, R25, R12 ;  /* 0x00000019040c723c */ /* 0x044ff0000008500c */
[----:B---3--:R-:W-:-:S12]  /*0fa0*/  HMMA.1684.F32.TF32 R16, R4, R24, R16 ;  /* 0x000000180410723c */ /* 0x008fd80000085010 */
[C---:B-----5:R-:W-:Y:S08]  /*0fb0*/  HMMA.1684.F32.TF32 R12, R2.reuse, R9, R12 ;  /* 0x00000009020c723c */ /* 0x060ff0000008500c */
[----:B----4-:R-:W-:Y:S01]  /*0fc0*/  HMMA.1684.F32.TF32 R16, R2, R20, R16 ;  /* 0x000000140210723c */ /* 0x010fe20000085010 */
[----:B------:R-:W-:-:S04]  /*0fd0*/  NOP ;  /* 0x0000000000007918 */ /* 0x000fc80000000000 */
[----:B------:R-:W-:-:S15]  /*0fe0*/  BRA.U UP0, `(.L_x_3) ;  /* 0xfffffffd00547547 */ /* 0x000fde000b83ffff */
.L_x_0:
[----:B------:R-:W0:Y:S01]  /*0ff0*/  S2R R3, SR_LANEID ;  /* 0x0000000000037919 */ /* 0x000e220000000000 */
[----:B------:R-:W1:Y:S01]  /*1000*/  S2UR UR9, SR_CgaCtaId ;  /* 0x00000000000979c3 */ /* 0x000e620000008800 */
[----:B------:R-:W-:Y:S01]  /*1010*/  UMOV UR4, 0x400 ;  /* 0x0000040000047882 */ /* 0x000fe20000000000 */
[----:B------:R-:W2:Y:S01]  /*1020*/  LDCU UR11, c[0x0][0x3a4] ;  /* 0x00007480ff0b77ac */ /* 0x000ea20008000800 */
[----:B------:R-:W3:Y:S01]  /*1030*/  S2R R21, SR_TID.X ;  /* 0x0000000000157919 */ /* 0x000ee20000002100 */
[----:B------:R-:W-:Y:S01]  /*1040*/  BSSY.RECONVERGENT B0, `(.L_x_4) ;  /* 0x0000031000007945 */ /* 0x000fe20003800200 */
[----:B------:R-:W4:Y:S03]  /*1050*/  S2R R20, SR_TID.Y ;  /* 0x0000000000147919 */ /* 0x000f260000002200 */
[----:B------:R-:W5:Y:S08]  /*1060*/  S2UR UR10, SR_SWINHI ;  /* 0x00000000000a79c3 */ /* 0x000f700000002f00 */
[----:B------:R-:W2:Y:S01]  /*1070*/  LDC R0, c[0x0][0x3ac] ;  /* 0x0000eb00ff007b82 */ /* 0x000ea20000000800 */
[----:B-1----:R-:W-:Y:S01]  /*1080*/  ULEA UR9, UR9, UR4, 0x18 ;  /* 0x0000000409097291 */ /* 0x002fe2000f8ec0ff */
[----:B0-----:R-:W-:-:S06]  /*1090*/  LOP3.LUT R2, R3, 0x3, RZ, 0xc0, !PT ;  /* 0x0000000303027812 */ /* 0x001fcc00078ec0ff */
[----:B------:R-:W-:Y:S01]  /*10a0*/  UMOV UR4, UR9 ;  /* 0x0000000900047c82 */ /* 0x000fe20008000000 */
[----:B-----5:R-:W-:Y:S01]  /*10b0*/  UMOV UR5, UR10 ;  /* 0x0000000a00057c82 */ /* 0x020fe20008000000 */
[----:B------:R-:W-:Y:S02]  /*10c0*/  SHF.R.U32.HI R5, RZ, 0x2, R3 ;  /* 0x00000002ff057819 */ /* 0x000fe40000011603 */
[----:B------:R-:W-:Y:S01]  /*10d0*/  MOV R3, RZ ;  /* 0x000000ff00037202 */ /* 0x000fe20000000f00 */
[----:B---3--:R-:W-:Y:S01]  /*10e0*/  VIADD R9, R21, UR8 ;  /* 0x0000000815097c36 */ /* 0x008fe20008000000 */
[----:B----4-:R-:W-:Y:S01]  /*10f0*/  IADD3 R8, PT, PT, R20, UR6, RZ ;  /* 0x0000000614087c10 */ /* 0x010fe2000fffe0ff */
[----:B------:R-:W-:-:S03]  /*1100*/  IMAD.WIDE.U32 R4, R5, 0x8, R2 ;  /* 0x0000000805047825 */ /* 0x000fc600078e0002 */
[----:B------:R-:W0:Y:S01]  /*1110*/  LDC.64 R2, c[0x0][0x398] ;  /* 0x0000e600ff027b82 */ /* 0x000e220000000a00 */
[----:B------:R-:W-:Y:S01]  /*1120*/  VIADD R11, R9, 0x8 ;  /* 0x00000008090b7836 */ /* 0x000fe20000000000 */
[----:B------:R-:W-:Y:S01]  /*1130*/  LEA R6, P0, R4, UR4, 0x3 ;  /* 0x0000000404067c11 */ /* 0x000fe2000f8018ff */
[----:B------:R-:W-:-:S03]  /*1140*/  VIADD R10, R8, 0x8 ;  /* 0x00000008080a7836 */ /* 0x000fc60000000000 */
[----:B------:R-:W-:Y:S01]  /*1150*/  LEA.HI.X R7, R4, UR5, R5, 0x3, P0 ;  /* 0x0000000504077c11 */ /* 0x000fe200080f1c05 */
[C---:B------:R-:W-:Y:S01]  /*1160*/  VIADD R4, R8.reuse, 0x4 ;  /* 0x0000000408047836 */ /* 0x040fe20000000000 */
[-C--:B--2---:R-:W-:Y:S02]  /*1170*/  ISETP.GE.AND P0, PT, R9, R0.reuse, PT ;  /* 0x000000000900720c */ /* 0x084fe40003f06270 */
[-C--:B------:R-:W-:Y:S01]  /*1180*/  ISETP.GE.AND P1, PT, R11, R0.reuse, PT ;  /* 0x000000000b00720c */ /* 0x080fe20003f26270 */
[----:B------:R-:W-:Y:S01]  /*1190*/  ST.E.64 desc[UR16][R6.64+0x200], R14 ;  /* 0x0002000e06007985 */ /* 0x000fe2000c101b10 */
[----:B------:R-:W-:Y:S01]  /*11a0*/  ISETP.GE.OR P2, PT, R8, UR11, P0 ;  /* 0x0000000b08007c0c */ /* 0x000fe20008746670 */
[----:B------:R-:W-:Y:S01]  /*11b0*/  IMAD R11, R20, R0, R21 ;  /* 0x00000000140b7224 */ /* 0x000fe200078e0215 */
[C---:B------:R-:W-:Y:S01]  /*11c0*/  ISETP.GE.OR P6, PT, R4.reuse, UR11, P0 ;  /* 0x0000000b04007c0c */ /* 0x040fe200087c6670 */
[----:B------:R-:W-:Y:S01]  /*11d0*/  ST.E.64 desc[UR16][R6.64+0x20], R16 ;  /* 0x0000201006007985 */ /* 0x000fe2000c101b10 */
[----:B------:R-:W-:-:S02]  /*11e0*/  ISETP.GE.OR P5, PT, R4, UR11, P1 ;  /* 0x0000000b04007c0c */ /* 0x000fc40008fa6670 */
[----:B------:R-:W-:Y:S01]  /*11f0*/  LEA R4, R20, UR9, 0x6 ;  /* 0x0000000914047c11 */ /* 0x000fe2000f8e30ff */
[----:B------:R-:W-:Y:S01]  /*1200*/  ST.E.64 desc[UR16][R6.64+0x220], R18 ;  /* 0x0002201206007985 */ /* 0x000fe2000c101b10 */
[----:B------:R-:W-:Y:S02]  /*1210*/  ISETP.GE.OR P4, PT, R10, UR11, P0 ;  /* 0x0000000b0a007c0c */ /* 0x000fe40008786670 */
[----:B------:R-:W-:Y:S01]  /*1220*/  ISETP.GE.OR P3, PT, R8, UR11, P1 ;  /* 0x0000000b08007c0c */ /* 0x000fe20008f66670 */
[----:B------:R1:W-:Y:S01]  /*1230*/  ST.E.64 desc[UR16][R6.64], R12 ;  /* 0x0000000c06007985 */ /* 0x0003e2000c101b10 */
[----:B------:R-:W-:Y:S01]  /*1240*/  LEA R4, R21, R4, 0x2 ;  /* 0x0000000415047211 */ /* 0x000fe200078e10ff */
[----:B0-----:R-:W-:-:S04]  /*1250*/  IMAD.WIDE R2, R9, 0x4, R2 ;  /* 0x0000000409027825 */ /* 0x001fc800078e0202 */
[----:B-1----:R-:W-:Y:S01]  /*1260*/  VIADD R12, R8, 0xc ;  /* 0x0000000c080c7836 */ /* 0x002fe20000000000 */
[----:B------:R-:W-:Y:S06]  /*1270*/  @P2 BRA `(.L_x_5) ;  /* 0x0000000000342947 */ /* 0x000fec0003800000 */
[----:B------:R-:W0:Y:S01]  /*1280*/  LDCU.64 UR8, c[0x0][0x380] ;  /* 0x00007000ff0877ac */ /* 0x000e220008000a00 */
[C---:B------:R-:W-:Y:S01]  /*1290*/  IADD3 R5, P2, PT, R11.reuse, UR7, RZ ;  /* 0x000000070b057c10 */ /* 0x040fe2000ff5e0ff */
[----:B------:R-:W1:Y:S03]  /*12a0*/  LDCU.64 UR4, c[0x0][0x398] ;  /* 0x00007300ff0477ac */ /* 0x000e660008000a00 */
[----:B------:R-:W-:Y:S02]  /*12b0*/  LEA.HI.X.SX32 R8, R11, UR21, 0x1, P2 ;  /* 0x000000150b087c11 */ /* 0x000fe400090f0eff */
[----:B0-----:R-:W-:-:S04]  /*12c0*/  LEA R6, P2, R5, UR8, 0x2 ;  /* 0x0000000805067c11 */ /* 0x001fc8000f8410ff */
[----:B------:R-:W-:Y:S02]  /*12d0*/  LEA.HI.X R7, R5, UR9, R8, 0x2, P2 ;  /* 0x0000000905077c11 */ /* 0x000fe400090f1408 */
[----:B-1----:R-:W-:Y:S01]  /*12e0*/  ISETP.NE.U32.AND P2, PT, RZ, UR4, PT ;  /* 0x00000004ff007c0c */ /* 0x002fe2000bf45070 */
[----:B------:R-:W0:Y:S03]  /*12f0*/  LDS R5, [R4] ;  /* 0x0000000004057984 */ /* 0x000e260000000800 */
[----:B------:R-:W-:-:S13]  /*1300*/  ISETP.NE.AND.EX P2, PT, RZ, UR5, PT, P2 ;  /* 0x00000005ff007c0c */ /* 0x000fda000bf45320 */
[----:B------:R-:W0:Y:S02]  /*1310*/  @P2 LDG.E.CONSTANT R8, desc[UR16][R2.64] ;  /* 0x0000001002082981 */ /* 0x000e24000c1e9900 */
[----:B0-----:R-:W-:-:S05]  /*1320*/  @P2 FADD R5, R5, R8 ;  /* 0x0000000805052221 */ /* 0x001fca0000000000 */
[----:B------:R0:W-:Y:S04]  /*1330*/  STG.E.EF desc[UR16][R6.64], R5 ;  /* 0x0000000506007986 */ /* 0x0001e8000c001910 */
[----:B------:R0:W-:Y:S02]  /*1340*/  @P2 STS [R4], R5 ;  /* 0x0000000504002388 */ /* 0x0001e40000000800 */
.L_x_5:
[----:B------:R-:W-:Y:S05]  /*1350*/  BSYNC.RECONVERGENT B0 ;  /* 0x0000000000007941 */ /* 0x000fea0003800200 */
.L_x_4:
[----:B0-----:R-:W-:Y:S01]  /*1360*/  LEA R5, R0, R11, 0x3 ;  /* 0x0000000b00057211 */ /* 0x001fe200078e18ff */
[----:B------:R-:W-:Y:S01]  /*1370*/  BSSY.RECONVERGENT B0, `(.L_x_6) ;  /* 0x0000015000007945 */ /* 0x000fe20003800200 */
[----:B------:R-:W-:Y:S01]  /*1380*/  ISETP.GE.OR P2, PT, R10, UR11, P1 ;  /* 0x0000000b0a007c0c */ /* 0x000fe20008f46670 */
[----:B------:R-:W-:Y:S01]  /*1390*/  IMAD R10, R0, 0x4, R11 ;  /* 0x00000004000a7824 */ /* 0x000fe200078e020b */
[C---:B------:R-:W-:Y:S02]  /*13a0*/  ISETP.GE.OR P0, PT, R12.reuse, UR11, P0 ;  /* 0x0000000b0c007c0c */ /* 0x040fe40008706670 */
[----:B------:R-:W-:Y:S02]  /*13b0*/  ISETP.GE.OR P1, PT, R12, UR11, P1 ;  /* 0x0000000b0c007c0c */ /* 0x000fe40008f26670 */
[----:B------:R-:W-:Y:S01]  /*13c0*/  LEA R0, R0, R5, 0x2 ;  /* 0x0000000500007211 */ /* 0x000fe200078e10ff */
[----:B------:R-:W-:Y:S10]  /*13d0*/  @P3 BRA `(.L_x_7) ;  /* 0x0000000000383947 */ /* 0x000ff40003800000 */
[----:B------:R-:W0:Y:S01]  /*13e0*/  LDCU.64 UR8, c[0x0][0x380] ;  /* 0x00007000ff0877ac */ /* 0x000e220008000a00 */
[----:B------:R-:W-:Y:S01]  /*13f0*/  VIADD R11, R11, 0x8 ;  /* 0x000000080b0b7836 */ /* 0x000fe20000000000 */
[----:B------:R-:W1:Y:S01]  /*1400*/  LDS R9, [R4+0x20] ;  /* 0x0000200004097984 */ /* 0x000e620000000800 */
[----:B------:R-:W2:Y:S03]  /*1410*/  LDCU.64 UR4, c[0x0][0x398] ;  /* 0x00007300ff0477ac */ /* 0x000ea60008000a00 */
[----:B------:R-:W-:-:S04]  /*1420*/  IADD3 R7, P3, PT, R11, UR7, RZ ;  /* 0x000000070b077c10 */ /* 0x000fc8000ff7e0ff */
[----:B------:R-:W-:Y:S02]  /*1430*/  LEA.HI.X.SX32 R8, R11, UR21, 0x1, P3 ;  /* 0x000000150b087c11 */ /* 0x000fe400098f0eff */
[----:B0-----:R-:W-:-:S04]  /*1440*/  LEA R6, P3, R7, UR8, 0x2 ;  /* 0x0000000807067c11 */ /* 0x001fc8000f8610ff */
[----:B------:R-:W-:Y:S02]  /*1450*/  LEA.HI.X R7, R7, UR9, R8, 0x2, P3 ;  /* 0x0000000907077c11 */ /* 0x000fe400098f1408 */
[----:B--2---:R-:W-:-:S04]  /*1460*/  ISETP.NE.U32.AND P3, PT, RZ, UR4, PT ;  /* 0x00000004ff007c0c */ /* 0x004fc8000bf65070 */
[----:B------:R-:W-:-:S13]  /*1470*/  ISETP.NE.AND.EX P3, PT, RZ, UR5, PT, P3 ;  /* 0x00000005ff007c0c */ /* 0x000fda000bf65330 */
[----:B------:R-:W1:Y:S02]  /*1480*/  @P3 LDG.E.CONSTANT R8, desc[UR16][R2.64+0x20] ;  /* 0x0000201002083981 */ /* 0x000e64000c1e9900 */
[----:B-1----:R-:W-:-:S05]  /*1490*/  @P3 FADD R9, R9, R8 ;  /* 0x0000000809093221 */ /* 0x002fca0000000000 */
[----:B------:R0:W-:Y:S04]  /*14a0*/  STG.E.EF desc[UR16][R6.64], R9 ;  /* 0x0000000906007986 */ /* 0x0001e8000c001910 */
[----:B------:R0:W-:Y:S02]  /*14b0*/  @P3 STS [R4+0x20], R9 ;  /* 0x0000200904003388 */ /* 0x0001e40000000800 */
.L_x_7:
[----:B------:R-:W-:Y:S05]  /*14c0*/  BSYNC.RECONVERGENT B0 ;  /* 0x0000000000007941 */ /* 0x000fea0003800200 */
.L_x_6:
[----:B------:R-:W-:Y:S04]  /*14d0*/  BSSY.RECONVERGENT B0, `(.L_x_8) ;  /* 0x000000f000007945 */ /* 0x000fe80003800200 */
[----:B------:R-:W-:Y:S05]  /*14e0*/  @P6 BRA `(.L_x_9) ;  /* 0x0000000000346947 */ /* 0x000fea0003800000 */
[----:B------:R-:W1:Y:S01]  /*14f0*/  LDCU.64 UR4, c[0x0][0x398] ;  /* 0x00007300ff0477ac */ /* 0x000e620008000a00 */
[----:B0-----:R-:W0:Y:S01]  /*1500*/  LDS R9, [R4+0x100] ;  /* 0x0001000004097984 */ /* 0x001e220000000800 */
[----:B-1----:R-:W-:-:S04]  /*1510*/  ISETP.NE.U32.AND P3, PT, RZ, UR4, PT ;  /* 0x00000004ff007c0c */ /* 0x002fc8000bf65070 */
[----:B------:R-:W-:Y:S01]  /*1520*/  ISETP.NE.AND.EX P3, PT, RZ, UR5, PT, P3 ;  /* 0x00000005ff007c0c */ /* 0x000fe2000bf65330 */
[----:B------:R-:W1:-:S12]  /*1530*/  LDCU.64 UR4, c[0x0][0x380] ;  /* 0x00007000ff0477ac */ /* 0x000e580008000a00 */
[----:B------:R-:W0:Y:S01]  /*1540*/  @P3 LDG.E.CONSTANT R12, desc[UR16][R2.64] ;  /* 0x00000010020c3981 */ /* 0x000e22000c1e9900 */
[----:B------:R-:W-:-:S04]  /*1550*/  IADD3 R7, P6, PT, R10, UR7, RZ ;  /* 0x000000070a077c10 */ /* 0x000fc8000ffde0ff */
[----:B------:R-:W-:Y:S02]  /*1560*/  LEA.HI.X.SX32 R8, R10, UR21, 0x1, P6 ;  /* 0x000000150a087c11 */ /* 0x000fe4000b0f0eff */
[----:B-1----:R-:W-:-:S04]  /*1570*/  LEA R6, P6, R7, UR4, 0x2 ;  /* 0x0000000407067c11 */ /* 0x002fc8000f8c10ff */
[----:B------:R-:W-:Y:S01]  /*1580*/  LEA.HI.X R7, R7, UR5, R8, 0x2, P6 ;  /* 0x0000000507077c11 */ /* 0x000fe2000b0f1408 */
[----:B0-----:R-:W-:-:S05]  /*1590*/  @P3 FADD R9, R12, R9 ;  /* 0x000000090c093221 */ /* 0x001fca0000000000 */
[----:B------:R1:W-:Y:S04]  /*15a0*/  STG.E.EF desc[UR16][R6.64], R9 ;  /* 0x0000000906007986 */ /* 0x0003e8000c001910 */
[----:B------:R1:W-:Y:S02]  /*15b0*/  @P3 STS [R4+0x100], R9 ;  /* 0x0001000904003388 */ /* 0x0003e40000000800 */
.L_x_9:
[----:B------:R-:W-:Y:S05]  /*15c0*/  BSYNC.RECONVERGENT B0 ;  /* 0x0000000000007941 */ /* 0x000fea0003800200 */
.L_x_8:
[----:B------:R-:W-:Y:S04]  /*15d0*/  BSSY.RECONVERGENT B0, `(.L_x_10) ;  /* 0x0000010000007945 */ /* 0x000fe80003800200 */
[----:B------:R-:W-:Y:S05]  /*15e0*/  @P5 BRA `(.L_x_11) ;  /* 0x0000000000385947 */ /* 0x000fea0003800000 */
[----:B------:R-:W2:Y:S01]  /*15f0*/  LDCU.64 UR4, c[0x0][0x398] ;  /* 0x00007300ff0477ac */ /* 0x000ea20008000a00 */
[----:B01----:R-:W0:Y:S01]  /*1600*/  LDS R9, [R4+0x120] ;  /* 0x0001200004097984 */ /* 0x003e220000000800 */
[----:B--2---:R-:W-:-:S04]  /*1610*/  ISETP.NE.U32.AND P3, PT, RZ, UR4, PT ;  /* 0x00000004ff007c0c */ /* 0x004fc8000bf65070 */
[----:B------:R-:W-:Y:S01]  /*1620*/  ISETP.NE.AND.EX P3, PT, RZ, UR5, PT, P3 ;  /* 0x00000005ff007c0c */ /* 0x000fe2000bf65330 */
[----:B------:R-:W1:-:S12]  /*1630*/  LDCU.64 UR4, c[0x0][0x380] ;  /* 0x00007000ff0477ac */ /* 0x000e580008000a00 */
[----:B------:R-:W0:Y:S01]  /*1640*/  @P3 LDG.E.CONSTANT R8, desc[UR16][R2.64+0x20] ;  /* 0x0000201002083981 */ /* 0x000e22000c1e9900 */
[----:B------:R-:W-:-:S04]  /*1650*/  IADD3 R10, PT, PT, R10, 0x8, RZ ;  /* 0x000000080a0a7810 */ /* 0x000fc80007ffe0ff */
[----:B------:R-:W-:-:S04]  /*1660*/  IADD3 R7, P5, PT, R10, UR7, RZ ;  /* 0x000000070a077c10 */ /* 0x000fc8000ffbe0ff */
[----:B------:R-:W-:Y:S02]  /*1670*/  LEA.HI.X.SX32 R10, R10, UR21, 0x1, P5 ;  /* 0x000000150a0a7c11 */ /* 0x000fe4000a8f0eff */
[----:B-1----:R-:W-:-:S04]  /*1680*/  LEA R6, P5, R7, UR4, 0x2 ;  /* 0x0000000407067c11 */ /* 0x002fc8000f8a10ff */
[----:B------:R-:W-:Y:S01]  /*1690*/  LEA.HI.X R7, R7, UR5, R10, 0x2, P5 ;  /* 0x0000000507077c11 */ /* 0x000fe2000a8f140a */
[----:B0-----:R-:W-:-:S05]  /*16a0*/  @P3 FADD R9, R8, R9 ;  /* 0x0000000908093221 */ /* 0x001fca0000000000 */
[----:B------:R2:W-:Y:S04]  /*16b0*/  STG.E.EF desc[UR16][R6.64], R9 ;  /* 0x0000000906007986 */ /* 0x0005e8000c001910 */
[----:B------:R2:W-:Y:S02]  /*16c0*/  @P3 STS [R4+0x120], R9 ;  /* 0x0001200904003388 */ /* 0x0005e40000000800 */
.L_x_11:
[----:B------:R-:W-:Y:S05]  /*16d0*/  BSYNC.RECONVERGENT B0 ;  /* 0x0000000000007941 */ /* 0x000fea0003800200 */
.L_x_10:
[----:B------:R-:W-:Y:S04]  /*16e0*/  BSSY.RECONVERGENT B0, `(.L_x_12) ;  /* 0x000000f000007945 */ /* 0x000fe80003800200 */
[----:B------:R-:W-:Y:S05]  /*16f0*/  @P4 BRA `(.L_x_13) ;  /* 0x0000000000344947 */ /* 0x000fea0003800000 */
[----:B------:R-:W3:Y:S01]  /*1700*/  LDCU.64 UR4, c[0x0][0x398] ;  /* 0x00007300ff0477ac */ /* 0x000ee20008000a00 */
[----:B012---:R-:W0:Y:S01]  /*1710*/  LDS R9, [R4+0x200] ;  /* 0x0002000004097984 */ /* 0x007e220000000800 */
[----:B---3--:R-:W-:-:S04]  /*1720*/  ISETP.NE.U32.AND P3, PT, RZ, UR4, PT ;  /* 0x00000004ff007c0c */ /* 0x008fc8000bf65070 */
        /* <DEDUP_REMOVED lines=10> */
.L_x_13:
[----:B------:R-:W-:Y:S05]  /*17d0*/  BSYNC.RECONVERGENT B0 ;  /* 0x0000000000007941 */ /* 0x000fea0003800200 */
.L_x_12:
[----:B------:R-:W-:Y:S04]  /*17e0*/  BSSY.RECONVERGENT B0, `(.L_x_14) ;  /* 0x0000010000007945 */ /* 0x000fe80003800200 */
[----:B------:R-:W-:Y:S05]  /*17f0*/  @P2 BRA `(.L_x_15) ;  /* 0x0000000000382947 */ /* 0x000fea0003800000 */
[----:B------:R-:W4:Y:S01]  /*1800*/  LDCU.64 UR4, c[0x0][0x398] ;  /* 0x00007300ff0477ac */ /* 0x000f220008000a00 */
[----:B0123--:R-:W0:Y:S01]  /*1810*/  LDS R9, [R4+0x220] ;  /* 0x0002200004097984 */ /* 0x00fe220000000800 */
[----:B----4-:R-:W-:-:S04]  /*1820*/  ISETP.NE.U32.AND P2, PT, RZ, UR4, PT ;  /* 0x00000004ff007c0c */ /* 0x010fc8000bf45070 */
[----:B------:R-:W-:Y:S01]  /*1830*/  ISETP.NE.AND.EX P2, PT, RZ, UR5, PT, P2 ;  /* 0x00000005ff007c0c */ /* 0x000fe2000bf45320 */
[----:B------:R-:W1:-:S12]  /*1840*/  LDCU.64 UR4, c[0x0][0x380] ;  /* 0x00007000ff0477ac */ /* 0x000e580008000a00 */
[----:B------:R-:W0:Y:S01]  /*1850*/  @P2 LDG.E.CONSTANT R10, desc[UR16][R2.64+0x20] ;  /* 0x00002010020a2981 */ /* 0x000e22000c1e9900 */
[----:B------:R-:W-:-:S05]  /*1860*/  VIADD R5, R5, 0x8 ;  /* 0x0000000805057836 */ /* 0x000fca0000000000 */
[----:B------:R-:W-:-:S04]  /*1870*/  IADD3 R7, P3, PT, R5, UR7, RZ ;  /* 0x0000000705077c10 */ /* 0x000fc8000ff7e0ff */
[----:B------:R-:W-:Y:S02]  /*1880*/  LEA.HI.X.SX32 R8, R5, UR21, 0x1, P3 ;  /* 0x0000001505087c11 */ /* 0x000fe400098f0eff */
[----:B-1----:R-:W-:-:S04]  /*1890*/  LEA R6, P3, R7, UR4, 0x2 ;  /* 0x0000000407067c11 */ /* 0x002fc8000f8610ff */
[----:B------:R-:W-:Y:S01]  /*18a0*/  LEA.HI.X R7, R7, UR5, R8, 0x2, P3 ;  /* 0x0000000507077c11 */ /* 0x000fe200098f1408 */
[----:B0-----:R-:W-:-:S05]  /*18b0*/  @P2 FADD R9, R10, R9 ;  /* 0x000000090a092221 */ /* 0x001fca0000000000 */
[----:B------:R4:W-:Y:S04]  /*18c0*/  STG.E.EF desc[UR16][R6.64], R9 ;  /* 0x0000000906007986 */ /* 0x0009e8000c001910 */
[----:B------:R4:W-:Y:S02]  /*18d0*/  @P2 STS [R4+0x220], R9 ;  /* 0x0002200904002388 */ /* 0x0009e40000000800 */
.L_x_15:
[----:B------:R-:W-:Y:S05]  /*18e0*/  BSYNC.RECONVERGENT B0 ;  /* 0x0000000000007941 */ /* 0x000fea0003800200 */
.L_x_14:
[----:B------:R-:W-:Y:S04]  /*18f0*/  BSSY.RECONVERGENT B0, `(.L_x_16) ;  /* 0x000000f000007945 */ /* 0x000fe80003800200 */
[----:B------:R-:W-:Y:S05]  /*1900*/  @P0 BRA `(.L_x_17) ;  /* 0x0000000000340947 */ /* 0x000fea0003800000 */
[----:B------:R-:W5:Y:S01]  /*1910*/  LDCU.64 UR4, c[0x0][0x398] ;  /* 0x00007300ff0477ac */ /* 0x000f620008000a00 */
[----:B------:R-:W0:Y:S01]  /*1920*/  LDS R5, [R4+0x300] ;  /* 0x0003000004057984 */ /* 0x000e220000000800 */
[----:B-----5:R-:W-:-:S04]  /*1930*/  ISETP.NE.U32.AND P0, PT, RZ, UR4, PT ;  /* 0x00000004ff007c0c */ /* 0x020fc8000bf05070 */
[----:B------:R-:W-:Y:S01]  /*1940*/  ISETP.NE.AND.EX P0, PT, RZ, UR5, PT, P0 ;  /* 0x00000005ff007c0c */ /* 0x000fe2000bf05300 */
[----:B------:R-:W5:-:S12]  /*1950*/  LDCU.64 UR4, c[0x0][0x380] ;  /* 0x00007000ff0477ac */ /* 0x000f580008000a00 */
[----:B------:R-:W5:Y:S01]  /*1960*/  @P0 LDG.E.CONSTANT R10, desc[UR16][R2.64] ;  /* 0x00000010020a0981 */ /* 0x000f62000c1e9900 */
[----:B01234-:R-:W-:-:S04]  /*1970*/  IADD3 R7, P2, PT, R0, UR7, RZ ;  /* 0x0000000700077c10 */ /* 0x01ffc8000ff5e0ff */
[----:B------:R-:W-:Y:S02]  /*1980*/  LEA.HI.X.SX32 R8, R0, UR21, 0x1, P2 ;  /* 0x0000001500087c11 */ /* 0x000fe400090f0eff */
[----:B-----5:R-:W-:-:S04]  /*1990*/  LEA R6, P2, R7, UR4, 0x2 ;  /* 0x0000000407067c11 */ /* 0x020fc8000f8410ff */
[----:B------:R-:W-:Y:S01]  /*19a0*/  LEA.HI.X R7, R7, UR5, R8, 0x2, P2 ;  /* 0x0000000507077c11 */ /* 0x000fe200090f1408 */
[----:B------:R-:W-:-:S05]  /*19b0*/  @P0 FADD R5, R10, R5 ;  /* 0x000000050a050221 */ /* 0x000fca0000000000 */
[----:B------:R0:W-:Y:S04]  /*19c0*/  STG.E.EF desc[UR16][R6.64], R5 ;  /* 0x0000000506007986 */ /* 0x0001e8000c001910 */
[----:B------:R0:W-:Y:S02]  /*19d0*/  @P0 STS [R4+0x300], R5 ;  /* 0x0003000504000388 */ /* 0x0001e40000000800 */
.L_x_17:
[----:B------:R-:W-:Y:S05]  /*19e0*/  BSYNC.RECONVERGENT B0 ;  /* 0x0000000000007941 */ /* 0x000fea0003800200 */
.L_x_16:
[----:B------:R-:W-:Y:S05]  /*19f0*/  @P1 EXIT ;  /* 0x000000000000194d */ /* 0x000fea0003800000 */
[----:B------:R-:W5:Y:S01]  /*1a00*/  LDCU.64 UR4, c[0x0][0x398] ;  /* 0x00007300ff0477ac */ /* 0x000f620008000a00 */
[----:B0-----:R-:W0:Y:S01]  /*1a10*/  LDS R5, [R4+0x320] ;  /* 0x0003200004057984 */ /* 0x001e220000000800 */
[----:B-----5:R-:W-:-:S04]  /*1a20*/  ISETP.NE.U32.AND P0, PT, RZ, UR4, PT ;  /* 0x00000004ff007c0c */ /* 0x020fc8000bf05070 */
[----:B------:R-:W-:Y:S01]  /*1a30*/  ISETP.NE.AND.EX P0, PT, RZ, UR5, PT, P0 ;  /* 0x00000005ff007c0c */ /* 0x000fe2000bf05300 */
[----:B------:R-:W5:-:S12]  /*1a40*/  LDCU.64 UR4, c[0x0][0x380] ;  /* 0x00007000ff0477ac */ /* 0x000f580008000a00 */
[----:B------:R-:W0:Y:S01]  /*1a50*/  @P0 LDG.E.CONSTANT R2, desc[UR16][R2.64+0x20] ;  /* 0x0000201002020981 */ /* 0x000e22000c1e9900 */
[----:B------:R-:W-:-:S04]  /*1a60*/  IADD3 R0, PT, PT, R0, 0x8, RZ ;  /* 0x0000000800007810 */ /* 0x000fc80007ffe0ff */
[----:B-1234-:R-:W-:-:S04]  /*1a70*/  IADD3 R7, P1, PT, R0, UR7, RZ ;  /* 0x0000000700077c10 */ /* 0x01efc8000ff3e0ff */
[----:B------:R-:W-:Y:S02]  /*1a80*/  LEA.HI.X.SX32 R0, R0, UR21, 0x1, P1 ;  /* 0x0000001500007c11 */ /* 0x000fe400088f0eff */
[----:B-----5:R-:W-:-:S04]  /*1a90*/  LEA R6, P1, R7, UR4, 0x2 ;  /* 0x0000000407067c11 */ /* 0x020fc8000f8210ff */
[----:B------:R-:W-:Y:S01]  /*1aa0*/  LEA.HI.X R7, R7, UR5, R0, 0x2, P1 ;  /* 0x0000000507077c11 */ /* 0x000fe200088f1400 */
[----:B0-----:R-:W-:-:S05]  /*1ab0*/  @P0 FADD R5, R2, R5 ;  /* 0x0000000502050221 */ /* 0x001fca0000000000 */
[----:B------:R-:W-:Y:S04]  /*1ac0*/  STG.E.EF desc[UR16][R6.64], R5 ;  /* 0x0000000506007986 */ /* 0x000fe8000c001910 */
[----:B------:R-:W-:Y:S01]  /*1ad0*/  @P0 STS [R4+0x320], R5 ;  /* 0x0003200504000388 */ /* 0x000fe20000000800 */
[----:B------:R-:W-:Y:S05]  /*1ae0*/  EXIT ;  /* 0x000000000000794d */ /* 0x000fea0003800000 */
.L_x_18:
[----:B------:R-:W-:-:S00]  /*1af0*/  BRA `(.L_x_18) ;  /* 0xfffffffc00fc7947 */ /* 0x000fc0000383ffff */
[----:B------:R-:W-:-:S00]  /*1b00*/  NOP ;  /* 0x0000000000007918 */ /* 0x000fc00000000000 */
[----:B------:R-:W-:-:S00]  /*1b10*/  NOP ;  /* 0x0000000000007918 */ /* 0x000fc00000000000 */
[----:B------:R-:W-:-:S00]  /*1b20*/  NOP ;  /* 0x0000000000007918 */ /* 0x000fc00000000000 */
[----:B------:R-:W-:-:S00]  /*1b30*/  NOP ;  /* 0x0000000000007918 */ /* 0x000fc00000000000 */
[----:B------:R-:W-:-:S00]  /*1b40*/  NOP ;  /* 0x0000000000007918 */ /* 0x000fc00000000000 */
[----:B------:R-:W-:-:S00]  /*1b50*/  NOP ;  /* 0x0000000000007918 */ /* 0x000fc00000000000 */
[----:B------:R-:W-:-:S00]  /*1b60*/  NOP ;  /* 0x0000000000007918 */ /* 0x000fc00000000000 */
[----:B------:R-:W-:-:S00]  /*1b70*/  NOP ;  /* 0x0000000000007918 */ /* 0x000fc00000000000 */
.L_x_19:


//--------------------- .nv.shared._Z28matmul_forward_tensor_kernelPfPKfS1_S1_iiii --------------------------
	.section	.nv.shared._Z28matmul_forward_tensor_kernelPfPKfS1_S1_iiii,"aw",@nobits
	.sectionflags	@""
	.align	256
.nv.shared._Z28matmul_forward_tensor_kernelPfPKfS1_S1_iiii:
	.zero		2048


//--------------------- .nv.shared.reserved.0     --------------------------
	.section	.nv.shared.reserved.0,"aw",@nobits
	.weak		__nv_reservedSMEM_offset_0_alias
	.size		__nv_reservedSMEM_offset_0_alias, 0, 64
	.other		__nv_reservedSMEM_offset_0_alias,@"STO_CUDA_RESERVED_SHARED STV_DEFAULT"
__nv_reservedSMEM_offset_0_alias:
	.zero		0
	.zero		64


//--------------------- .nv.constant0._Z28matmul_forward_tensor_kernelPfPKfS1_S1_iiii --------------------------
	.section	.nv.constant0._Z28matmul_forward_tensor_kernelPfPKfS1_S1_iiii,"a",@progbits
	.sectionflags	@""
	.align	4
.nv.constant0._Z28matmul_forward_tensor_kernelPfPKfS1_S1_iiii:
	.zero		944


//--------------------- SYMBOLS --------------------------

	.type		.nv.reservedSmem.offset0,@object
	.size		.nv.reservedSmem.offset0,0x4
	.type		.nv.reservedSmem.cap,@object
	.size		.nv.reservedSmem.cap,0x4
